	.target	sm_90a

	.elftype	@"ET_EXEC"


//--------------------- .note.nv.tkinfo           --------------------------
	.section	.note.nv.tkinfo,"",@"SHT_NOTE"
	.sectionflags	@"SHF_NOTE_NV_TKINFO"
	.tkinfo
        /*0018*/ 	.word	0x00000002
        /*0030*/ 	.string	""
        /*0030*/ 	.string	"ptxas"
        /*0030*/ 	.string	"Cuda compilation tools, release 13.0, V13.0.88"
        /*0030*/ 	.string	"Build cuda_13.0.r13.0/compiler.36424714_0"
        /*0030*/ 	.string	"-arch sm_90a -m 64 "



//--------------------- .note.nv.cuinfo           --------------------------
	.section	.note.nv.cuinfo,"",@"SHT_NOTE"
	.sectionflags	@"SHF_NOTE_NV_CUINFO"
        /*0018*/ 	.short	0x0002
        /*001a*/ 	.short	0x005a
        /*001c*/ 	.short	0x0082
	.zero		2


//--------------------- .nv.info                  --------------------------
	.section	.nv.info,"",@"SHT_CUDA_INFO"
	.align	4


	//----- nvinfo : EIATTR_REGCOUNT
	.align		4
        /*0000*/ 	.byte	0x04, 0x2f
        /*0002*/ 	.short	(.L_15 - .L_14)
	.align		4
.L_14:
        /*0004*/ 	.word	index@(_ZN7cutlass13device_kernelINS_4gemm6kernel13GemmUniversalIN4cute5tupleIJiiiiEEENS1_10collective13CollectiveMmaINS1_34MainloopSm90TmaGmmaWarpSpecializedILi9ENS5_IJNS4_1CILi2EEESB_NSA_ILi1EEEEEENS1_35KernelTmaWarpSpecializedCooperativeEEENS5_IJNSA_ILi128EEENSA_ILi64EEENSA_ILi32EEEEEEfNS5_IJlSC_lEEEfSK_NS4_8TiledMMAINS4_8MMA_AtomIJNS4_4SM904GMMA29MMA_64x64x8_F32TF32TF32_SS_TNILNSO_7ScaleInE1ELSQ_1EEEEEENS4_6LayoutINS5_IJSB_SC_SC_EEENS5_IJSC_NSA_ILi0EEESV_EEEEENS5_IJNS4_10UnderscoreESY_SY_EEEEENS4_23SM90_TMA_LOAD_MULTICASTENS4_14ComposedLayoutINS4_7SwizzleILi3ELi4ELi3EEENS4_18smem_ptr_flag_bitsILi32EEENST_INS5_IJNSA_ILi8EEESI_EEENS5_IJSI_SC_EEEEEEEvNS4_8identityES11_S1B_vS1C_EENS_8epilogue10collective6detail29Sm90TmaWarpSpecializedAdapterINS1F_15DefaultEpilogueIfSK_SK_NS1E_6thread17LinearCombinationIfLi1EffLNS1J_9ScaleType4KindE0ELNS_15FloatRoundStyleE2EfEENS1_15EpilogueDefaultEEEEEvvEEEEvNT_6ParamsE)
        /*0008*/ 	.word	0x000000a8


	//----- nvinfo : EIATTR_FRAME_SIZE
	.align		4
.L_15:
        /*000c*/ 	.byte	0x04, 0x11
        /*000e*/ 	.short	(.L_17 - .L_16)
	.align		4
.L_16:
        /*0010*/ 	.word	index@(_ZN7cutlass13device_kernelINS_4gemm6kernel13GemmUniversalIN4cute5tupleIJiiiiEEENS1_10collective13CollectiveMmaINS1_34MainloopSm90TmaGmmaWarpSpecializedILi9ENS5_IJNS4_1CILi2EEESB_NSA_ILi1EEEEEENS1_35KernelTmaWarpSpecializedCooperativeEEENS5_IJNSA_ILi128EEENSA_ILi64EEENSA_ILi32EEEEEEfNS5_IJlSC_lEEEfSK_NS4_8TiledMMAINS4_8MMA_AtomIJNS4_4SM904GMMA29MMA_64x64x8_F32TF32TF32_SS_TNILNSO_7ScaleInE1ELSQ_1EEEEEENS4_6LayoutINS5_IJSB_SC_SC_EEENS5_IJSC_NSA_ILi0EEESV_EEEEENS5_IJNS4_10UnderscoreESY_SY_EEEEENS4_23SM90_TMA_LOAD_MULTICASTENS4_14ComposedLayoutINS4_7SwizzleILi3ELi4ELi3EEENS4_18smem_ptr_flag_bitsILi32EEENST_INS5_IJNSA_ILi8EEESI_EEENS5_IJSI_SC_EEEEEEEvNS4_8identityES11_S1B_vS1C_EENS_8epilogue10collective6detail29Sm90TmaWarpSpecializedAdapterINS1F_15DefaultEpilogueIfSK_SK_NS1E_6thread17LinearCombinationIfLi1EffLNS1J_9ScaleType4KindE0ELNS_15FloatRoundStyleE2EfEENS1_15EpilogueDefaultEEEEEvvEEEEvNT_6ParamsE)
        /*0014*/ 	.word	0x00000000


	//----- nvinfo : EIATTR_MIN_STACK_SIZE
	.align		4
.L_17:
        /*0018*/ 	.byte	0x04, 0x12
        /*001a*/ 	.short	(.L_19 - .L_18)
	.align		4
.L_18:
        /*001c*/ 	.word	index@(_ZN7cutlass13device_kernelINS_4gemm6kernel13GemmUniversalIN4cute5tupleIJiiiiEEENS1_10collective13CollectiveMmaINS1_34MainloopSm90TmaGmmaWarpSpecializedILi9ENS5_IJNS4_1CILi2EEESB_NSA_ILi1EEEEEENS1_35KernelTmaWarpSpecializedCooperativeEEENS5_IJNSA_ILi128EEENSA_ILi64EEENSA_ILi32EEEEEEfNS5_IJlSC_lEEEfSK_NS4_8TiledMMAINS4_8MMA_AtomIJNS4_4SM904GMMA29MMA_64x64x8_F32TF32TF32_SS_TNILNSO_7ScaleInE1ELSQ_1EEEEEENS4_6LayoutINS5_IJSB_SC_SC_EEENS5_IJSC_NSA_ILi0EEESV_EEEEENS5_IJNS4_10UnderscoreESY_SY_EEEEENS4_23SM90_TMA_LOAD_MULTICASTENS4_14ComposedLayoutINS4_7SwizzleILi3ELi4ELi3EEENS4_18smem_ptr_flag_bitsILi32EEENST_INS5_IJNSA_ILi8EEESI_EEENS5_IJSI_SC_EEEEEEEvNS4_8identityES11_S1B_vS1C_EENS_8epilogue10collective6detail29Sm90TmaWarpSpecializedAdapterINS1F_15DefaultEpilogueIfSK_SK_NS1E_6thread17LinearCombinationIfLi1EffLNS1J_9ScaleType4KindE0ELNS_15FloatRoundStyleE2EfEENS1_15EpilogueDefaultEEEEEvvEEEEvNT_6ParamsE)
        /*0020*/ 	.word	0x00000000
.L_19:


//--------------------- .nv.compat                --------------------------
	.section	.nv.compat,"",@"SHT_CUDA_COMPAT_INFO"
	.align	4
        /*0000*/ 	.byte	0x02, 0x09, 0x01, 0x00, 0x02, 0x02, 0x04, 0x00, 0x02, 0x05, 0x05, 0x00, 0x03, 0x07, 0x01, 0x01
        /*0010*/ 	.byte	0x02, 0x03, 0x01, 0x00, 0x02, 0x06, 0x01, 0x00, 0x04, 0x0b, 0x08, 0x00, 0x00, 0x00, 0x00, 0x00
        /*0020*/ 	.byte	0x00, 0x00, 0x00, 0x00


//--------------------- .nv.info._ZN7cutlass13device_kernelINS_4gemm6kernel13GemmUniversalIN4cute5tupleIJiiiiEEENS1_10collective13CollectiveMmaINS1_34MainloopSm90TmaGmmaWarpSpecializedILi9ENS5_IJNS4_1CILi2EEESB_NSA_ILi1EEEEEENS1_35KernelTmaWarpSpecializedCooperativeEEENS5_IJNSA_ILi128EEENSA_ILi64EEENSA_ILi32EEEEEEfNS5_IJlSC_lEEEfSK_NS4_8TiledMMAINS4_8MMA_AtomIJNS4_4SM904GMMA29MMA_64x64x8_F32TF32TF32_SS_TNILNSO_7ScaleInE1ELSQ_1EEEEEENS4_6LayoutINS5_IJSB_SC_SC_EEENS5_IJSC_NSA_ILi0EEESV_EEEEENS5_IJNS4_10UnderscoreESY_SY_EEEEENS4_23SM90_TMA_LOAD_MULTICASTENS4_14ComposedLayoutINS4_7SwizzleILi3ELi4ELi3EEENS4_18smem_ptr_flag_bitsILi32EEENST_INS5_IJNSA_ILi8EEESI_EEENS5_IJSI_SC_EEEEEEEvNS4_8identityES11_S1B_vS1C_EENS_8epilogue10collective6detail29Sm90TmaWarpSpecializedAdapterINS1F_15DefaultEpilogueIfSK_SK_NS1E_6thread17LinearCombinationIfLi1EffLNS1J_9ScaleType4KindE0ELNS_15FloatRoundStyleE2EfEENS1_15EpilogueDefaultEEEEEvvEEEEvNT_6ParamsE --------------------------
	.section	.nv.info._ZN7cutlass13device_kernelINS_4gemm6kernel13GemmUniversalIN4cute5tupleIJiiiiEEENS1_10collective13CollectiveMmaINS1_34MainloopSm90TmaGmmaWarpSpecializedILi9ENS5_IJNS4_1CILi2EEESB_NSA_ILi1EEEEEENS1_35KernelTmaWarpSpecializedCooperativeEEENS5_IJNSA_ILi128EEENSA_ILi64EEENSA_ILi32EEEEEEfNS5_IJlSC_lEEEfSK_NS4_8TiledMMAINS4_8MMA_AtomIJNS4_4SM904GMMA29MMA_64x64x8_F32TF32TF32_SS_TNILNSO_7ScaleInE1ELSQ_1EEEEEENS4_6LayoutINS5_IJSB_SC_SC_EEENS5_IJSC_NSA_ILi0EEESV_EEEEENS5_IJNS4_10UnderscoreESY_SY_EEEEENS4_23SM90_TMA_LOAD_MULTICASTENS4_14ComposedLayoutINS4_7SwizzleILi3ELi4ELi3EEENS4_18smem_ptr_flag_bitsILi32EEENST_INS5_IJNSA_ILi8EEESI_EEENS5_IJSI_SC_EEEEEEEvNS4_8identityES11_S1B_vS1C_EENS_8epilogue10collective6detail29Sm90TmaWarpSpecializedAdapterINS1F_15DefaultEpilogueIfSK_SK_NS1E_6thread17LinearCombinationIfLi1EffLNS1J_9ScaleType4KindE0ELNS_15FloatRoundStyleE2EfEENS1_15EpilogueDefaultEEEEEvvEEEEvNT_6ParamsE,"",@"SHT_CUDA_INFO"
	.sectionflags	@""
	.align	4


	//----- nvinfo : EIATTR_CUDA_API_VERSION
	.align		4
        /*0000*/ 	.byte	0x04, 0x37
        /*0002*/ 	.short	(.L_21 - .L_20)
.L_20:
        /*0004*/ 	.word	0x00000082


	//----- nvinfo : EIATTR_KPARAM_INFO
	.align		4
.L_21:
        /*0008*/ 	.byte	0x04, 0x17
        /*000a*/ 	.short	(.L_23 - .L_22)
.L_22:
        /*000c*/ 	.word	0x00000000
        /*0010*/ 	.short	0x0000
        /*0012*/ 	.short	0x0070
        /*0014*/ 	.byte	0x00, 0xf0, 0x01, 0x10


	//----- nvinfo : EIATTR_SPARSE_MMA_MASK
	.align		4
.L_23:
        /*0018*/ 	.byte	0x03, 0x50
        /*001a*/ 	.short	0x0000


	//----- nvinfo : EIATTR_MAXREG_COUNT
	.align		4
        /*001c*/ 	.byte	0x03, 0x1b
        /*001e*/ 	.short	0x00a8


	//----- nvinfo : EIATTR_NUM_BARRIERS
	.align		4
        /*0020*/ 	.byte	0x02, 0x4c
        /*0022*/ 	.byte	0x01
	.zero		1


	//----- nvinfo : EIATTR_EXTERNS
	.align		4
        /*0024*/ 	.byte	0x04, 0x0f
        /*0026*/ 	.short	(.L_25 - .L_24)


	//   ....[0]....
	.align		4
.L_24:
        /*0028*/ 	.word	index@(__assertfail)


	//----- nvinfo : EIATTR_MERCURY_ISA_VERSION
	.align		4
.L_25:
        /*002c*/ 	.byte	0x03, 0x5f
        /*002e*/ 	.short	0x0101


	//----- nvinfo : EIATTR_INT_WARP_WIDE_INSTR_OFFSETS
	.align		4
        /*0030*/ 	.byte	0x04, 0x31
        /*0032*/ 	.short	(.L_27 - .L_26)


	//   ....[0]....
.L_26:
        /*0034*/ 	.word	0x00000550


	//   ....[1]....
        /*0038*/ 	.word	0x00000580


	//   ....[2]....
        /*003c*/ 	.word	0x00000740


	//----- nvinfo : EIATTR_COOP_GROUP_MASK_REGIDS
	.align		4
.L_27:
        /*0040*/ 	.byte	0x04, 0x29
        /*0042*/ 	.short	(.L_29 - .L_28)


	//   ....[0]....
.L_28:
        /*0044*/ 	.word	0xffffffff


	//   ....[1]....
        /*0048*/ 	.word	0xffffffff


	//   ....[2]....
        /*004c*/ 	.word	0xffffffff


	//   ....[3]....
        /*0050*/ 	.word	0xffffffff


	//   ....[4]....
        /*0054*/ 	.word	0xffffffff


	//   ....[5]....
        /*0058*/ 	.word	0xffffffff


	//----- nvinfo : EIATTR_COOP_GROUP_INSTR_OFFSETS
	.align		4
.L_29:
        /*005c*/ 	.byte	0x04, 0x28
        /*005e*/ 	.short	(.L_31 - .L_30)


	//   ....[0]....
.L_30:
        /*0060*/ 	.word	0x00000060


	//   ....[1]....
        /*0064*/ 	.word	0x00000070


	//   ....[2]....
        /*0068*/ 	.word	0x00000130


	//   ....[3]....
        /*006c*/ 	.word	0x000003a0


	//   ....[4]....
        /*0070*/ 	.word	0x000008c0


	//   ....[5]....
        /*0074*/ 	.word	0x00001300


	//----- nvinfo : EIATTR_REG_RECONFIG
	.align		4
.L_31:
        /*0078*/ 	.byte	0x01, 0x54
	.zero		2


	//----- nvinfo : EIATTR_SYSCALL_OFFSETS
	.align		4
        /*007c*/ 	.byte	0x04, 0x46
        /*007e*/ 	.short	(.L_33 - .L_32)


	//   ....[0]....
.L_32:
        /*0080*/ 	.word	0x000014c0


	//----- nvinfo : EIATTR_MBARRIER_INSTR_OFFSETS
	.align		4
.L_33:
        /*0084*/ 	.byte	0x04, 0x39
        /*0086*/ 	.short	(.L_35 - .L_34)


	//   ....[0]....
.L_34:
        /*0088*/ 	.word	0x00000250
        /*008c*/ 	.word	0x000000ff
        /*0090*/ 	.word	0x00000000
        /*0094*/ 	.short	0x0100
        /*0096*/ 	.byte	0x08
	.zero		1


	//   ....[1]....
        /*0098*/ 	.word	0x00000260
        /*009c*/ 	.word	0x000000ff
        /*00a0*/ 	.word	0x00000048
        /*00a4*/ 	.short	0x0100
        /*00a6*/ 	.byte	0x08
	.zero		1


	//   ....[2]....
        /*00a8*/ 	.word	0x00000270
        /*00ac*/ 	.word	0x000000ff
        /*00b0*/ 	.word	0x00000008
        /*00b4*/ 	.short	0x0100
        /*00b6*/ 	.byte	0x08
	.zero		1


	//   ....[3]....
        /*00b8*/ 	.word	0x00000280
        /*00bc*/ 	.word	0x000000ff
        /*00c0*/ 	.word	0x00000050
        /*00c4*/ 	.short	0x0100
        /*00c6*/ 	.byte	0x08
	.zero		1


	//   ....[4]....
        /*00c8*/ 	.word	0x00000290
        /*00cc*/ 	.word	0x000000ff
        /*00d0*/ 	.word	0x00000010
        /*00d4*/ 	.short	0x0100
        /*00d6*/ 	.byte	0x08
	.zero		1


	//   ....[5]....
        /*00d8*/ 	.word	0x000002a0
        /*00dc*/ 	.word	0x000000ff
        /*00e0*/ 	.word	0x00000058
        /*00e4*/ 	.short	0x0100
        /*00e6*/ 	.byte	0x08
	.zero		1


	//   ....[6]....
        /*00e8*/ 	.word	0x000002b0
        /*00ec*/ 	.word	0x000000ff
        /*00f0*/ 	.word	0x00000018
        /*00f4*/ 	.short	0x0100
        /*00f6*/ 	.byte	0x08
	.zero		1


	//   ....[7]....
        /*00f8*/ 	.word	0x000002c0
        /*00fc*/ 	.word	0x000000ff
        /*0100*/ 	.word	0x00000060
        /*0104*/ 	.short	0x0100
        /*0106*/ 	.byte	0x08
	.zero		1


	//   ....[8]....
        /*0108*/ 	.word	0x000002d0
        /*010c*/ 	.word	0x000000ff
        /*0110*/ 	.word	0x00000020
        /*0114*/ 	.short	0x0100
        /*0116*/ 	.byte	0x08
	.zero		1


	//   ....[9]....
        /*0118*/ 	.word	0x000002e0
        /*011c*/ 	.word	0x000000ff
        /*0120*/ 	.word	0x00000068
        /*0124*/ 	.short	0x0100
        /*0126*/ 	.byte	0x08
	.zero		1


	//   ....[10]....
        /*0128*/ 	.word	0x000002f0
        /*012c*/ 	.word	0x000000ff
        /*0130*/ 	.word	0x00000028
        /*0134*/ 	.short	0x0100
        /*0136*/ 	.byte	0x08
	.zero		1


	//   ....[11]....
        /*0138*/ 	.word	0x00000300
        /*013c*/ 	.word	0x000000ff
        /*0140*/ 	.word	0x00000070
        /*0144*/ 	.short	0x0100
        /*0146*/ 	.byte	0x08
	.zero		1


	//   ....[12]....
        /*0148*/ 	.word	0x00000310
        /*014c*/ 	.word	0x000000ff
        /*0150*/ 	.word	0x00000030
        /*0154*/ 	.short	0x0100
        /*0156*/ 	.byte	0x08
	.zero		1


	//   ....[13]....
        /*0158*/ 	.word	0x00000320
        /*015c*/ 	.word	0x000000ff
        /*0160*/ 	.word	0x00000078
        /*0164*/ 	.short	0x0100
        /*0166*/ 	.byte	0x08
	.zero		1


	//   ....[14]....
        /*0168*/ 	.word	0x00000330
        /*016c*/ 	.word	0x000000ff
        /*0170*/ 	.word	0x00000038
        /*0174*/ 	.short	0x0100
        /*0176*/ 	.byte	0x08
	.zero		1


	//   ....[15]....
        /*0178*/ 	.word	0x00000340
        /*017c*/ 	.word	0x000000ff
        /*0180*/ 	.word	0x00000080
        /*0184*/ 	.short	0x0100
        /*0186*/ 	.byte	0x08
	.zero		1


	//   ....[16]....
        /*0188*/ 	.word	0x00000350
        /*018c*/ 	.word	0x000000ff
        /*0190*/ 	.word	0x00000040
        /*0194*/ 	.short	0x0100
        /*0196*/ 	.byte	0x08
	.zero		1


	//   ....[17]....
        /*0198*/ 	.word	0x00000360
        /*019c*/ 	.word	0x000000ff
        /*01a0*/ 	.word	0x00000088
        /*01a4*/ 	.short	0x0100
        /*01a6*/ 	.byte	0x08
	.zero		1


	//   ....[18]....
        /*01a8*/ 	.word	0x000007c0
        /*01ac*/ 	.word	0x000000ff
        /*01b0*/ 	.word	0x000000a0
        /*01b4*/ 	.short	0x0100
        /*01b6*/ 	.byte	0x06
	.zero		1


	//   ....[19]....
        /*01b8*/ 	.word	0x00000850
        /*01bc*/ 	.word	0x000000ff
        /*01c0*/ 	.word	0x000000a8
        /*01c4*/ 	.short	0x0100
        /*01c6*/ 	.byte	0x06
	.zero		1


	//   ....[20]....
        /*01c8*/ 	.word	0x00001580
        /*01cc*/ 	.word	0x00000003
        /*01d0*/ 	.word	0x00000000
        /*01d4*/ 	.short	0x010a
        /*01d6*/ 	.byte	0x3f
	.zero		1


	//   ....[21]....
        /*01d8*/ 	.word	0x000015c0
        /*01dc*/ 	.word	0x00000003
        /*01e0*/ 	.word	0x00000000
        /*01e4*/ 	.short	0x010a
        /*01e6*/ 	.byte	0x3f
	.zero		1


	//   ....[22]....
        /*01e8*/ 	.word	0x00001990
        /*01ec*/ 	.word	0x00000005
        /*01f0*/ 	.word	0x00000000
        /*01f4*/ 	.short	0x010a
        /*01f6*/ 	.byte	0x3f
	.zero		1


	//   ....[23]....
        /*01f8*/ 	.word	0x000019d0
        /*01fc*/ 	.word	0x00000005
        /*0200*/ 	.word	0x00000000
        /*0204*/ 	.short	0x010a
        /*0206*/ 	.byte	0x3f
	.zero		1


	//   ....[24]....
        /*0208*/ 	.word	0x00001c30
        /*020c*/ 	.word	0x00000005
        /*0210*/ 	.word	0x00000000
        /*0214*/ 	.short	0x0101
        /*0216*/ 	.byte	0x3f
	.zero		1


	//   ....[25]....
        /*0218*/ 	.word	0x00001e50
        /*021c*/ 	.word	0x00000003
        /*0220*/ 	.word	0x00000000
        /*0224*/ 	.short	0x0101
        /*0226*/ 	.byte	0x3f
	.zero		1


	//   ....[26]....
        /*0228*/ 	.word	0x00004dc0
        /*022c*/ 	.word	0x0000000e
        /*0230*/ 	.word	0x00000048
        /*0234*/ 	.short	0x010a
        /*0236*/ 	.byte	0x3f
	.zero		1


	//   ....[27]....
        /*0238*/ 	.word	0x00005170
        /*023c*/ 	.word	0x00000006
        /*0240*/ 	.word	0x000000a8
        /*0244*/ 	.short	0x0101
        /*0246*/ 	.byte	0x3f
	.zero		1


	//   ....[28]....
        /*0248*/ 	.word	0x000058a0
        /*024c*/ 	.word	0x00000007
        /*0250*/ 	.word	0x00000000
        /*0254*/ 	.short	0x010a
        /*0256*/ 	.byte	0x3f
	.zero		1


	//   ....[29]....
        /*0258*/ 	.word	0x00005920
        /*025c*/ 	.word	0x00000009
        /*0260*/ 	.word	0x00000000
        /*0264*/ 	.short	0x010a
        /*0266*/ 	.byte	0x3f
	.zero		1


	//   ....[30]....
        /*0268*/ 	.word	0x000059b0
        /*026c*/ 	.word	0x00000006
        /*0270*/ 	.word	0x00000000
        /*0274*/ 	.short	0x010a
        /*0276*/ 	.byte	0x3f
	.zero		1


	//   ....[31]....
        /*0278*/ 	.word	0x00005a40
        /*027c*/ 	.word	0x00000009
        /*0280*/ 	.word	0x00000000
        /*0284*/ 	.short	0x010a
        /*0286*/ 	.byte	0x3f
	.zero		1


	//   ....[32]....
        /*0288*/ 	.word	0x00005ad0
        /*028c*/ 	.word	0x00000006
        /*0290*/ 	.word	0x00000000
        /*0294*/ 	.short	0x010a
        /*0296*/ 	.byte	0x3f
	.zero		1


	//   ....[33]....
        /*0298*/ 	.word	0x00005b60
        /*029c*/ 	.word	0x00000009
        /*02a0*/ 	.word	0x00000000
        /*02a4*/ 	.short	0x010a
        /*02a6*/ 	.byte	0x3f
	.zero		1


	//   ....[34]....
        /*02a8*/ 	.word	0x00005bf0
        /*02ac*/ 	.word	0x00000006
        /*02b0*/ 	.word	0x00000000
        /*02b4*/ 	.short	0x010a
        /*02b6*/ 	.byte	0x3f
	.zero		1


	//   ....[35]....
        /*02b8*/ 	.word	0x00005c80
        /*02bc*/ 	.word	0x00000009
        /*02c0*/ 	.word	0x00000000
        /*02c4*/ 	.short	0x010a
        /*02c6*/ 	.byte	0x3f
	.zero		1


	//   ....[36]....
        /*02c8*/ 	.word	0x00005d10
        /*02cc*/ 	.word	0x00000003
        /*02d0*/ 	.word	0x00000000
        /*02d4*/ 	.short	0x010a
        /*02d6*/ 	.byte	0x3f
	.zero		1


	//   ....[37]....
        /*02d8*/ 	.word	0x00005d70
        /*02dc*/ 	.word	0x00000003
        /*02e0*/ 	.word	0x00000000
        /*02e4*/ 	.short	0x010a
        /*02e6*/ 	.byte	0x3f
	.zero		1


	//   ....[38]....
        /*02e8*/ 	.word	0x00005dc0
        /*02ec*/ 	.word	0x00000005
        /*02f0*/ 	.word	0x00000000
        /*02f4*/ 	.short	0x010a
        /*02f6*/ 	.byte	0x3f
	.zero		1


	//   ....[39]....
        /*02f8*/ 	.word	0x00005e90
        /*02fc*/ 	.word	0x0000000e
        /*0300*/ 	.word	0x00000048
        /*0304*/ 	.short	0x010a
        /*0306*/ 	.byte	0x3f
	.zero		1


	//   ....[40]....
        /*0308*/ 	.word	0x00005f60
        /*030c*/ 	.word	0x00000007
        /*0310*/ 	.word	0x00000000
        /*0314*/ 	.short	0x010a
        /*0316*/ 	.byte	0x3f
	.zero		1


	//   ....[41]....
        /*0318*/ 	.word	0x00005fb0
        /*031c*/ 	.word	0x00000009
        /*0320*/ 	.word	0x00000000
        /*0324*/ 	.short	0x010a
        /*0326*/ 	.byte	0x3f
	.zero		1


	//   ....[42]....
        /*0328*/ 	.word	0x00006000
        /*032c*/ 	.word	0x00000006
        /*0330*/ 	.word	0x00000000
        /*0334*/ 	.short	0x010a
        /*0336*/ 	.byte	0x3f
	.zero		1


	//   ....[43]....
        /*0338*/ 	.word	0x00006050
        /*033c*/ 	.word	0x00000009
        /*0340*/ 	.word	0x00000000
        /*0344*/ 	.short	0x010a
        /*0346*/ 	.byte	0x3f
	.zero		1


	//   ....[44]....
        /*0348*/ 	.word	0x000060a0
        /*034c*/ 	.word	0x00000006
        /*0350*/ 	.word	0x00000000
        /*0354*/ 	.short	0x010a
        /*0356*/ 	.byte	0x3f
	.zero		1


	//   ....[45]....
        /*0358*/ 	.word	0x000060f0
        /*035c*/ 	.word	0x00000009
        /*0360*/ 	.word	0x00000000
        /*0364*/ 	.short	0x010a
        /*0366*/ 	.byte	0x3f
	.zero		1


	//   ....[46]....
        /*0368*/ 	.word	0x00006140
        /*036c*/ 	.word	0x00000006
        /*0370*/ 	.word	0x00000000
        /*0374*/ 	.short	0x010a
        /*0376*/ 	.byte	0x3f
	.zero		1


	//   ....[47]....
        /*0378*/ 	.word	0x00006190
        /*037c*/ 	.word	0x00000009
        /*0380*/ 	.word	0x00000000
        /*0384*/ 	.short	0x010a
        /*0386*/ 	.byte	0x3f
	.zero		1


	//----- nvinfo : EIATTR_NUM_MBARRIERS
	.align		4
.L_35:
        /*0388*/ 	.byte	0x03, 0x38
        /*038a*/ 	.short	0x0014


	//----- nvinfo : EIATTR_EXIT_INSTR_OFFSETS
	.align		4
        /*038c*/ 	.byte	0x04, 0x1c
        /*038e*/ 	.short	(.L_37 - .L_36)


	//   ....[0]....
.L_36:
        /*0390*/ 	.word	0x00000a20


	//   ....[1]....
        /*0394*/ 	.word	0x00001230


	//   ....[2]....
        /*0398*/ 	.word	0x00004400


	//   ....[3]....
        /*039c*/ 	.word	0x00004960


	//   ....[4]....
        /*03a0*/ 	.word	0x00005d60


	//----- nvinfo : EIATTR_MAX_THREADS
	.align		4
.L_37:
        /*03a4*/ 	.byte	0x04, 0x05
        /*03a6*/ 	.short	(.L_39 - .L_38)
.L_38:
        /*03a8*/ 	.word	0x00000180
        /*03ac*/ 	.word	0x00000001
        /*03b0*/ 	.word	0x00000001


	//----- nvinfo : EIATTR_CRS_STACK_SIZE
	.align		4
.L_39:
        /*03b4*/ 	.byte	0x04, 0x1e
        /*03b6*/ 	.short	(.L_41 - .L_40)
.L_40:
        /*03b8*/ 	.word	0x00000000


	//----- nvinfo : EIATTR_CBANK_PARAM_SIZE
	.align		4
.L_41:
        /*03bc*/ 	.byte	0x03, 0x19
        /*03be*/ 	.short	0x0470


	//----- nvinfo : EIATTR_PARAM_CBANK
	.align		4
        /*03c0*/ 	.byte	0x04, 0x0a
        /*03c2*/ 	.short	(.L_43 - .L_42)
	.align		4
.L_42:
        /*03c4*/ 	.word	index@(.nv.constant0._ZN7cutlass13device_kernelINS_4gemm6kernel13GemmUniversalIN4cute5tupleIJiiiiEEENS1_10collective13CollectiveMmaINS1_34MainloopSm90TmaGmmaWarpSpecializedILi9ENS5_IJNS4_1CILi2EEESB_NSA_ILi1EEEEEENS1_35KernelTmaWarpSpecializedCooperativeEEENS5_IJNSA_ILi128EEENSA_ILi64EEENSA_ILi32EEEEEEfNS5_IJlSC_lEEEfSK_NS4_8TiledMMAINS4_8MMA_AtomIJNS4_4SM904GMMA29MMA_64x64x8_F32TF32TF32_SS_TNILNSO_7ScaleInE1ELSQ_1EEEEEENS4_6LayoutINS5_IJSB_SC_SC_EEENS5_IJSC_NSA_ILi0EEESV_EEEEENS5_IJNS4_10UnderscoreESY_SY_EEEEENS4_23SM90_TMA_LOAD_MULTICASTENS4_14ComposedLayoutINS4_7SwizzleILi3ELi4ELi3EEENS4_18smem_ptr_flag_bitsILi32EEENST_INS5_IJNSA_ILi8EEESI_EEENS5_IJSI_SC_EEEEEEEvNS4_8identityES11_S1B_vS1C_EENS_8epilogue10collective6detail29Sm90TmaWarpSpecializedAdapterINS1F_15DefaultEpilogueIfSK_SK_NS1E_6thread17LinearCombinationIfLi1EffLNS1J_9ScaleType4KindE0ELNS_15FloatRoundStyleE2EfEENS1_15EpilogueDefaultEEEEEvvEEEEvNT_6ParamsE)
        /*03c8*/ 	.short	0x0210
        /*03ca*/ 	.short	0x0470


	//----- nvinfo : EIATTR_SW_WAR
	.align		4
.L_43:
        /*03cc*/ 	.byte	0x04, 0x36
        /*03ce*/ 	.short	(.L_45 - .L_44)
.L_44:
        /*03d0*/ 	.word	0x00000008
.L_45:


//--------------------- .nv.callgraph             --------------------------
	.section	.nv.callgraph,"",@"SHT_CUDA_CALLGRAPH"
	.align	4
	.sectionentsize	8
	.align		4
        /*0000*/ 	.word	0x00000000
	.align		4
        /*0004*/ 	.word	0xffffffff
	.align		4
        /*0008*/ 	.word	index@(_ZN7cutlass13device_kernelINS_4gemm6kernel13GemmUniversalIN4cute5tupleIJiiiiEEENS1_10collective13CollectiveMmaINS1_34MainloopSm90TmaGmmaWarpSpecializedILi9ENS5_IJNS4_1CILi2EEESB_NSA_ILi1EEEEEENS1_35KernelTmaWarpSpecializedCooperativeEEENS5_IJNSA_ILi128EEENSA_ILi64EEENSA_ILi32EEEEEEfNS5_IJlSC_lEEEfSK_NS4_8TiledMMAINS4_8MMA_AtomIJNS4_4SM904GMMA29MMA_64x64x8_F32TF32TF32_SS_TNILNSO_7ScaleInE1ELSQ_1EEEEEENS4_6LayoutINS5_IJSB_SC_SC_EEENS5_IJSC_NSA_ILi0EEESV_EEEEENS5_IJNS4_10UnderscoreESY_SY_EEEEENS4_23SM90_TMA_LOAD_MULTICASTENS4_14ComposedLayoutINS4_7SwizzleILi3ELi4ELi3EEENS4_18smem_ptr_flag_bitsILi32EEENST_INS5_IJNSA_ILi8EEESI_EEENS5_IJSI_SC_EEEEEEEvNS4_8identityES11_S1B_vS1C_EENS_8epilogue10collective6detail29Sm90TmaWarpSpecializedAdapterINS1F_15DefaultEpilogueIfSK_SK_NS1E_6thread17LinearCombinationIfLi1EffLNS1J_9ScaleType4KindE0ELNS_15FloatRoundStyleE2EfEENS1_15EpilogueDefaultEEEEEvvEEEEvNT_6ParamsE)
	.align		4
        /*000c*/ 	.word	index@(__assertfail)
	.align		4
        /*0010*/ 	.word	0x00000000
	.align		4
        /*0014*/ 	.word	0xfffffffe
	.align		4
        /*0018*/ 	.word	0x00000000
	.align		4
        /*001c*/ 	.word	0xfffffffd
	.align		4
        /*0020*/ 	.word	0x00000000
	.align		4
        /*0024*/ 	.word	0xfffffffc


//--------------------- .nv.constant4             --------------------------
	.section	.nv.constant4,"a",@progbits
	.align	8
	.align		8
.nv.constant4:
        /*0000*/ 	.dword	__assertfail
	.align		8
        /*0008*/ 	.dword	__unnamed_1
	.align		8
        /*0010*/ 	.dword	_ZN40_INTERNAL_2c326e8a_4_k_cu_a1629ab1_305124cuda3std3__45__cpo5beginE
	.align		8
        /*0018*/ 	.dword	_ZN40_INTERNAL_2c326e8a_4_k_cu_a1629ab1_305124cuda3std3__45__cpo3endE
	.align		8
        /*0020*/ 	.dword	_ZN40_INTERNAL_2c326e8a_4_k_cu_a1629ab1_305124cuda3std3__45__cpo6cbeginE
	.align		8
        /*0028*/ 	.dword	_ZN40_INTERNAL_2c326e8a_4_k_cu_a1629ab1_305124cuda3std3__45__cpo4cendE
	.align		8
        /*0030*/ 	.dword	_ZN40_INTERNAL_2c326e8a_4_k_cu_a1629ab1_305124cuda3std3__442_GLOBAL__N__2c326e8a_4_k_cu_a1629ab1_305126ignoreE
	.align		8
        /*0038*/ 	.dword	_ZN40_INTERNAL_2c326e8a_4_k_cu_a1629ab1_305124cuda3std3__419piecewise_constructE
	.align		8
        /*0040*/ 	.dword	_ZN40_INTERNAL_2c326e8a_4_k_cu_a1629ab1_305124cuda3std3__48in_placeE
	.align		8
        /*0048*/ 	.dword	_ZN40_INTERNAL_2c326e8a_4_k_cu_a1629ab1_305124cuda3std6ranges3__45__cpo4swapE
	.align		8
        /*0050*/ 	.dword	_ZN40_INTERNAL_2c326e8a_4_k_cu_a1629ab1_305124cuda3std6ranges3__45__cpo9iter_moveE
	.align		8
        /*0058*/ 	.dword	_ZN40_INTERNAL_2c326e8a_4_k_cu_a1629ab1_305124cute7productE
	.align		8
        /*0060*/ 	.dword	_ZN40_INTERNAL_2c326e8a_4_k_cu_a1629ab1_305124cute1_E
	.align		8
        /*0068*/ 	.dword	$str$22
	.align		8
        /*0070*/ 	.dword	$str$23


//--------------------- .text._ZN7cutlass13device_kernelINS_4gemm6kernel13GemmUniversalIN4cute5tupleIJiiiiEEENS1_10collective13CollectiveMmaINS1_34MainloopSm90TmaGmmaWarpSpecializedILi9ENS5_IJNS4_1CILi2EEESB_NSA_ILi1EEEEEENS1_35KernelTmaWarpSpecializedCooperativeEEENS5_IJNSA_ILi128EEENSA_ILi64EEENSA_ILi32EEEEEEfNS5_IJlSC_lEEEfSK_NS4_8TiledMMAINS4_8MMA_AtomIJNS4_4SM904GMMA29MMA_64x64x8_F32TF32TF32_SS_TNILNSO_7ScaleInE1ELSQ_1EEEEEENS4_6LayoutINS5_IJSB_SC_SC_EEENS5_IJSC_NSA_ILi0EEESV_EEEEENS5_IJNS4_10UnderscoreESY_SY_EEEEENS4_23SM90_TMA_LOAD_MULTICASTENS4_14ComposedLayoutINS4_7SwizzleILi3ELi4ELi3EEENS4_18smem_ptr_flag_bitsILi32EEENST_INS5_IJNSA_ILi8EEESI_EEENS5_IJSI_SC_EEEEEEEvNS4_8identityES11_S1B_vS1C_EENS_8epilogue10collective6detail29Sm90TmaWarpSpecializedAdapterINS1F_15DefaultEpilogueIfSK_SK_NS1E_6thread17LinearCombinationIfLi1EffLNS1J_9ScaleType4KindE0ELNS_15FloatRoundStyleE2EfEENS1_15EpilogueDefaultEEEEEvvEEEEvNT_6ParamsE --------------------------
	.section	.text._ZN7cutlass13device_kernelINS_4gemm6kernel13GemmUniversalIN4cute5tupleIJiiiiEEENS1_10collective13CollectiveMmaINS1_34MainloopSm90TmaGmmaWarpSpecializedILi9ENS5_IJNS4_1CILi2EEESB_NSA_ILi1EEEEEENS1_35KernelTmaWarpSpecializedCooperativeEEENS5_IJNSA_ILi128EEENSA_ILi64EEENSA_ILi32EEEEEEfNS5_IJlSC_lEEEfSK_NS4_8TiledMMAINS4_8MMA_AtomIJNS4_4SM904GMMA29MMA_64x64x8_F32TF32TF32_SS_TNILNSO_7ScaleInE1ELSQ_1EEEEEENS4_6LayoutINS5_IJSB_SC_SC_EEENS5_IJSC_NSA_ILi0EEESV_EEEEENS5_IJNS4_10UnderscoreESY_SY_EEEEENS4_23SM90_TMA_LOAD_MULTICASTENS4_14ComposedLayoutINS4_7SwizzleILi3ELi4ELi3EEENS4_18smem_ptr_flag_bitsILi32EEENST_INS5_IJNSA_ILi8EEESI_EEENS5_IJSI_SC_EEEEEEEvNS4_8identityES11_S1B_vS1C_EENS_8epilogue10collective6detail29Sm90TmaWarpSpecializedAdapterINS1F_15DefaultEpilogueIfSK_SK_NS1E_6thread17LinearCombinationIfLi1EffLNS1J_9ScaleType4KindE0ELNS_15FloatRoundStyleE2EfEENS1_15EpilogueDefaultEEEEEvvEEEEvNT_6ParamsE,"ax",@progbits
	.align	128
.text._ZN7cutlass13device_kernelINS_4gemm6kernel13GemmUniversalIN4cute5tupleIJiiiiEEENS1_10collective13CollectiveMmaINS1_34MainloopSm90TmaGmmaWarpSpecializedILi9ENS5_IJNS4_1CILi2EEESB_NSA_ILi1EEEEEENS1_35KernelTmaWarpSpecializedCooperativeEEENS5_IJNSA_ILi128EEENSA_ILi64EEENSA_ILi32EEEEEEfNS5_IJlSC_lEEEfSK_NS4_8TiledMMAINS4_8MMA_AtomIJNS4_4SM904GMMA29MMA_64x64x8_F32TF32TF32_SS_TNILNSO_7ScaleInE1ELSQ_1EEEEEENS4_6LayoutINS5_IJSB_SC_SC_EEENS5_IJSC_NSA_ILi0EEESV_EEEEENS5_IJNS4_10UnderscoreESY_SY_EEEEENS4_23SM90_TMA_LOAD_MULTICASTENS4_14ComposedLayoutINS4_7SwizzleILi3ELi4ELi3EEENS4_18smem_ptr_flag_bitsILi32EEENST_INS5_IJNSA_ILi8EEESI_EEENS5_IJSI_SC_EEEEEEEvNS4_8identityES11_S1B_vS1C_EENS_8epilogue10collective6detail29Sm90TmaWarpSpecializedAdapterINS1F_15DefaultEpilogueIfSK_SK_NS1E_6thread17LinearCombinationIfLi1EffLNS1J_9ScaleType4KindE0ELNS_15FloatRoundStyleE2EfEENS1_15EpilogueDefaultEEEEEvvEEEEvNT_6ParamsE:
        .type           _ZN7cutlass13device_kernelINS_4gemm6kernel13GemmUniversalIN4cute5tupleIJiiiiEEENS1_10collective13CollectiveMmaINS1_34MainloopSm90TmaGmmaWarpSpecializedILi9ENS5_IJNS4_1CILi2EEESB_NSA_ILi1EEEEEENS1_35KernelTmaWarpSpecializedCooperativeEEENS5_IJNSA_ILi128EEENSA_ILi64EEENSA_ILi32EEEEEEfNS5_IJlSC_lEEEfSK_NS4_8TiledMMAINS4_8MMA_AtomIJNS4_4SM904GMMA29MMA_64x64x8_F32TF32TF32_SS_TNILNSO_7ScaleInE1ELSQ_1EEEEEENS4_6LayoutINS5_IJSB_SC_SC_EEENS5_IJSC_NSA_ILi0EEESV_EEEEENS5_IJNS4_10UnderscoreESY_SY_EEEEENS4_23SM90_TMA_LOAD_MULTICASTENS4_14ComposedLayoutINS4_7SwizzleILi3ELi4ELi3EEENS4_18smem_ptr_flag_bitsILi32EEENST_INS5_IJNSA_ILi8EEESI_EEENS5_IJSI_SC_EEEEEEEvNS4_8identityES11_S1B_vS1C_EENS_8epilogue10collective6detail29Sm90TmaWarpSpecializedAdapterINS1F_15DefaultEpilogueIfSK_SK_NS1E_6thread17LinearCombinationIfLi1EffLNS1J_9ScaleType4KindE0ELNS_15FloatRoundStyleE2EfEENS1_15EpilogueDefaultEEEEEvvEEEEvNT_6ParamsE,@function
        .size           _ZN7cutlass13device_kernelINS_4gemm6kernel13GemmUniversalIN4cute5tupleIJiiiiEEENS1_10collective13CollectiveMmaINS1_34MainloopSm90TmaGmmaWarpSpecializedILi9ENS5_IJNS4_1CILi2EEESB_NSA_ILi1EEEEEENS1_35KernelTmaWarpSpecializedCooperativeEEENS5_IJNSA_ILi128EEENSA_ILi64EEENSA_ILi32EEEEEEfNS5_IJlSC_lEEEfSK_NS4_8TiledMMAINS4_8MMA_AtomIJNS4_4SM904GMMA29MMA_64x64x8_F32TF32TF32_SS_TNILNSO_7ScaleInE1ELSQ_1EEEEEENS4_6LayoutINS5_IJSB_SC_SC_EEENS5_IJSC_NSA_ILi0EEESV_EEEEENS5_IJNS4_10UnderscoreESY_SY_EEEEENS4_23SM90_TMA_LOAD_MULTICASTENS4_14ComposedLayoutINS4_7SwizzleILi3ELi4ELi3EEENS4_18smem_ptr_flag_bitsILi32EEENST_INS5_IJNSA_ILi8EEESI_EEENS5_IJSI_SC_EEEEEEEvNS4_8identityES11_S1B_vS1C_EENS_8epilogue10collective6detail29Sm90TmaWarpSpecializedAdapterINS1F_15DefaultEpilogueIfSK_SK_NS1E_6thread17LinearCombinationIfLi1EffLNS1J_9ScaleType4KindE0ELNS_15FloatRoundStyleE2EfEENS1_15EpilogueDefaultEEEEEvvEEEEvNT_6ParamsE,(.L_x_146 - _ZN7cutlass13device_kernelINS_4gemm6kernel13GemmUniversalIN4cute5tupleIJiiiiEEENS1_10collective13CollectiveMmaINS1_34MainloopSm90TmaGmmaWarpSpecializedILi9ENS5_IJNS4_1CILi2EEESB_NSA_ILi1EEEEEENS1_35KernelTmaWarpSpecializedCooperativeEEENS5_IJNSA_ILi128EEENSA_ILi64EEENSA_ILi32EEEEEEfNS5_IJlSC_lEEEfSK_NS4_8TiledMMAINS4_8MMA_AtomIJNS4_4SM904GMMA29MMA_64x64x8_F32TF32TF32_SS_TNILNSO_7ScaleInE1ELSQ_1EEEEEENS4_6LayoutINS5_IJSB_SC_SC_EEENS5_IJSC_NSA_ILi0EEESV_EEEEENS5_IJNS4_10UnderscoreESY_SY_EEEEENS4_23SM90_TMA_LOAD_MULTICASTENS4_14ComposedLayoutINS4_7SwizzleILi3ELi4ELi3EEENS4_18smem_ptr_flag_bitsILi32EEENST_INS5_IJNSA_ILi8EEESI_EEENS5_IJSI_SC_EEEEEEEvNS4_8identityES11_S1B_vS1C_EENS_8epilogue10collective6detail29Sm90TmaWarpSpecializedAdapterINS1F_15DefaultEpilogueIfSK_SK_NS1E_6thread17LinearCombinationIfLi1EffLNS1J_9ScaleType4KindE0ELNS_15FloatRoundStyleE2EfEENS1_15EpilogueDefaultEEEEEvvEEEEvNT_6ParamsE)
        .other          _ZN7cutlass13device_kernelINS_4gemm6kernel13GemmUniversalIN4cute5tupleIJiiiiEEENS1_10collective13CollectiveMmaINS1_34MainloopSm90TmaGmmaWarpSpecializedILi9ENS5_IJNS4_1CILi2EEESB_NSA_ILi1EEEEEENS1_35KernelTmaWarpSpecializedCooperativeEEENS5_IJNSA_ILi128EEENSA_ILi64EEENSA_ILi32EEEEEEfNS5_IJlSC_lEEEfSK_NS4_8TiledMMAINS4_8MMA_AtomIJNS4_4SM904GMMA29MMA_64x64x8_F32TF32TF32_SS_TNILNSO_7ScaleInE1ELSQ_1EEEEEENS4_6LayoutINS5_IJSB_SC_SC_EEENS5_IJSC_NSA_ILi0EEESV_EEEEENS5_IJNS4_10UnderscoreESY_SY_EEEEENS4_23SM90_TMA_LOAD_MULTICASTENS4_14ComposedLayoutINS4_7SwizzleILi3ELi4ELi3EEENS4_18smem_ptr_flag_bitsILi32EEENST_INS5_IJNSA_ILi8EEESI_EEENS5_IJSI_SC_EEEEEEEvNS4_8identityES11_S1B_vS1C_EENS_8epilogue10collective6detail29Sm90TmaWarpSpecializedAdapterINS1F_15DefaultEpilogueIfSK_SK_NS1E_6thread17LinearCombinationIfLi1EffLNS1J_9ScaleType4KindE0ELNS_15FloatRoundStyleE2EfEENS1_15EpilogueDefaultEEEEEvvEEEEvNT_6ParamsE,@"STO_CUDA_ENTRY STV_DEFAULT"
_ZN7cutlass13device_kernelINS_4gemm6kernel13GemmUniversalIN4cute5tupleIJiiiiEEENS1_10collective13CollectiveMmaINS1_34MainloopSm90TmaGmmaWarpSpecializedILi9ENS5_IJNS4_1CILi2EEESB_NSA_ILi1EEEEEENS1_35KernelTmaWarpSpecializedCooperativeEEENS5_IJNSA_ILi128EEENSA_ILi64EEENSA_ILi32EEEEEEfNS5_IJlSC_lEEEfSK_NS4_8TiledMMAINS4_8MMA_AtomIJNS4_4SM904GMMA29MMA_64x64x8_F32TF32TF32_SS_TNILNSO_7ScaleInE1ELSQ_1EEEEEENS4_6LayoutINS5_IJSB_SC_SC_EEENS5_IJSC_NSA_ILi0EEESV_EEEEENS5_IJNS4_10UnderscoreESY_SY_EEEEENS4_23SM90_TMA_LOAD_MULTICASTENS4_14ComposedLayoutINS4_7SwizzleILi3ELi4ELi3EEENS4_18smem_ptr_flag_bitsILi32EEENST_INS5_IJNSA_ILi8EEESI_EEENS5_IJSI_SC_EEEEEEEvNS4_8identityES11_S1B_vS1C_EENS_8epilogue10collective6detail29Sm90TmaWarpSpecializedAdapterINS1F_15DefaultEpilogueIfSK_SK_NS1E_6thread17LinearCombinationIfLi1EffLNS1J_9ScaleType4KindE0ELNS_15FloatRoundStyleE2EfEENS1_15EpilogueDefaultEEEEEvvEEEEvNT_6ParamsE:
[----:B------:R-:W0:Y:S01]  /*0000*/  LDC R1, c[0x0][0x28] ;  /* 0x00000a00ff017b82 */ /* 0x000e220000000800 */
[----:B------:R-:W1:Y:S01]  /*0010*/  S2R R18, SR_TID.X ;  /* 0x0000000000127919 */ /* 0x000e620000002100 */
[----:B------:R-:W-:Y:S01]  /*0020*/  ELECT P0, URZ, PT ;  /* 0x00000000003f782f */ /* 0x000fe20003800000 */
[----:B------:R-:W-:Y:S01]  /*0030*/  BSSY B0, `(.L_x_0) ;  /* 0x000000f000007945 */ /* 0x000fe20003800000 */
[--C-:B-1----:R-:W-:Y:S02]  /*0040*/  SHF.R.U32.HI R0, RZ, 0x5, R18.reuse ;  /* 0x00000005ff007819 */ /* 0x102fe40000011612 */
[----:B------:R-:W-:-:S03]  /*0050*/  SHF.R.U32.HI R3, RZ, 0x7, R18 ;  /* 0x00000007ff037819 */ /* 0x000fc60000011612 */
[----:B------:R-:W1:Y:S04]  /*0060*/  SHFL.IDX PT, R2, R0, RZ, 0x1f ;  /* 0x00001fff00027589 */ /* 0x000e6800000e0000 */
[----:B------:R2:W3:Y:S01]  /*0070*/  SHFL.IDX PT, R5, R3, RZ, 0x1f ;  /* 0x00001fff03057589 */ /* 0x0004e200000e0000 */
[----:B-1----:R-:W-:-:S13]  /*0080*/  ISETP.NE.OR P0, PT, R2, RZ, !P0 ;  /* 0x000000ff0200720c */ /* 0x002fda0004705670 */
[----:B0-23--:R-:W-:Y:S05]  /*0090*/  @P0 BRA `(.L_x_1) ;  /* 0x0000000000200947 */ /* 0x00dfea0003800000 */
[----:B------:R-:W-:Y:S02]  /*00a0*/  ULDC.64 UR4, c[0x0][0x198] ;  /* 0x0000660000047ab9 */ /* 0x000fe40000000a00 */
[----:B------:R-:W-:Y:S02]  /*00b0*/  UIADD3 UR6, UP0, UR4, 0xf0, URZ ;  /* 0x000000f004067890 */ /* 0x000fe4000ff1e03f */
[----:B------:R-:W-:Y:S02]  /*00c0*/  UIADD3 UR4, UP1, UR4, 0x1f0, URZ ;  /* 0x000001f004047890 */ /* 0x000fe4000ff3e03f */
[----:B------:R-:W-:Y:S02]  /*00d0*/  UIADD3.X UR7, URZ, UR5, URZ, UP0, !UPT ;  /* 0x000000053f077290 */ /* 0x000fe400087fe43f */
[----:B------:R-:W-:-:S07]  /*00e0*/  UIADD3.X UR5, URZ, UR5, URZ, UP1, !UPT ;  /* 0x000000053f057290 */ /* 0x000fce0008ffe43f */
[----:B------:R0:W-:Y:S02]  /*00f0*/  UTMACCTL.PF [UR6] ;  /* 0x00000000060079b9 */ /* 0x0001e40008040000 */
[----:B------:R0:W-:Y:S02]  /*0100*/  UTMACCTL.PF [UR4] ;  /* 0x00000000040079b9 */ /* 0x0001e40008040000 */
[----:B0-----:R-:W-:Y:S01]  /*0110*/  NOP ;  /* 0x0000000000007918 */ /* 0x001fe20000000000 */
.L_x_1:
[----:B------:R-:W-:Y:S05]  /*0120*/  BSYNC B0 ;  /* 0x0000000000007941 */ /* 0x000fea0003800000 */
.L_x_0:
[----:B------:R-:W0:Y:S02]  /*0130*/  SHFL.IDX PT, R3, R0, RZ, 0x1f ;  /* 0x00001fff00037589 */ /* 0x000e2400000e0000 */
[----:B0-----:R-:W-:-:S13]  /*0140*/  ISETP.NE.AND P0, PT, R3, RZ, PT ;  /* 0x000000ff0300720c */ /* 0x001fda0003f05270 */
[----:B------:R-:W-:Y:S05]  /*0150*/  @P0 BRA `(.L_x_2) ;  /* 0x00000000008c0947 */ /* 0x000fea0003800000 */
[----:B------:R-:W-:Y:S01]  /*0160*/  ELECT P0, URZ, PT ;  /* 0x00000000003f782f */ /* 0x000fe20003800000 */
[----:B------:R-:W-:-:S12]  /*0170*/  BSSY B0, `(.L_x_2) ;  /* 0x0000021000007945 */ /* 0x000fd80003800000 */
[----:B------:R-:W-:Y:S05]  /*0180*/  @!P0 BRA `(.L_x_3) ;  /* 0x00000000007c8947 */ /* 0x000fea0003800000 */
[----:B------:R-:W0:Y:S01]  /*0190*/  S2UR UR8, SR_CgaCtaId ;  /* 0x00000000000879c3 */ /* 0x000e220000008800 */
[----:B------:R-:W-:Y:S01]  /*01a0*/  UMOV UR4, 0x400 ;  /* 0x0000040000047882 */ /* 0x000fe20000000000 */
[----:B------:R-:W-:Y:S01]  /*01b0*/  UMOV UR5, 0x1 ;  /* 0x0000000100057882 */ /* 0x000fe20000000000 */
[----:B------:R-:W-:Y:S02]  /*01c0*/  UMOV UR6, 0x6 ;  /* 0x0000000600067882 */ /* 0x000fe40000000000 */
[----:B------:R-:W-:-:S04]  /*01d0*/  UIADD3 UR6, -UR6, 0x100000, URZ ;  /* 0x0010000006067890 */ /* 0x000fc8000fffe13f */
[----:B------:R-:W-:Y:S02]  /*01e0*/  USHF.L.U32 UR7, UR6, 0xb, URZ ;  /* 0x0000000b06077899 */ /* 0x000fe4000800063f */
[----:B------:R-:W-:Y:S02]  /*01f0*/  USHF.L.U32 UR6, UR6, 0x1, URZ ;  /* 0x0000000106067899 */ /* 0x000fe4000800063f */
[----:B0-----:R-:W-:Y:S02]  /*0200*/  ULEA UR8, UR8, UR4, 0x18 ;  /* 0x0000000408087291 */ /* 0x001fe4000f8ec03f */
[----:B------:R-:W-:-:S04]  /*0210*/  UIADD3 UR4, -UR5, 0x100000, URZ ;  /* 0x0010000005047890 */ /* 0x000fc8000fffe13f */
[----:B------:R-:W-:Y:S02]  /*0220*/  USHF.L.U32 UR5, UR4, 0xb, URZ ;  /* 0x0000000b04057899 */ /* 0x000fe4000800063f */
[----:B------:R-:W-:Y:S01]  /*0230*/  USHF.L.U32 UR4, UR4, 0x1, URZ ;  /* 0x0000000104047899 */ /* 0x000fe2000800063f */
[----:B------:R-:W0:Y:S11]  /*0240*/  FENCE.VIEW.ASYNC.S ;  /* 0x00000000000073c6 */ /* 0x000e360000000000 */
[----:B0-----:R0:W1:Y:S01]  /*0250*/  SYNCS.EXCH.64 URZ, [UR8], UR4 ;  /* 0x00000004083f75b2 */ /* 0x0010620008000100 */
[----:B------:R0:W2:Y:S01]  /*0260*/  SYNCS.EXCH.64 URZ, [UR8+0x48], UR6 ;  /* 0x00004806083f75b2 */ /* 0x0000a20008000100 */
[----:B------:R0:W3:Y:S01]  /*0270*/  SYNCS.EXCH.64 URZ, [UR8+0x8], UR4 ;  /* 0x00000804083f75b2 */ /* 0x0000e20008000100 */
[----:B------:R0:W4:Y:S01]  /*0280*/  SYNCS.EXCH.64 URZ, [UR8+0x50], UR6 ;  /* 0x00005006083f75b2 */ /* 0x0001220008000100 */
[----:B------:R0:W0:Y:S01]  /*0290*/  SYNCS.EXCH.64 URZ, [UR8+0x10], UR4 ;  /* 0x00001004083f75b2 */ /* 0x0000220008000100 */
        /* <DEDUP_REMOVED lines=13> */
[----:B------:R-:W-:Y:S01]  /*0370*/  NOP ;  /* 0x0000000000007918 */ /* 0x000fe20000000000 */
.L_x_3:
[----:B0-----:R-:W-:Y:S05]  /*0380*/  BSYNC B0 ;  /* 0x0000000000007941 */ /* 0x001fea0003800000 */
.L_x_2:
[----:B------:R-:W-:Y:S01]  /*0390*/  SHF.R.S32.HI R7, RZ, 0x1f, R18 ;  /* 0x0000001fff077819 */ /* 0x000fe20000011412 */
[----:B------:R-:W0:Y:S01]  /*03a0*/  SHFL.IDX PT, R0, R0, RZ, 0x1f ;  /* 0x00001fff00007589 */ /* 0x000e2200000e0000 */
[----:B------:R-:W5:Y:S01]  /*03b0*/  S2UR UR8, SR_CTAID.X ;  /* 0x00000000000879c3 */ /* 0x000f620000002500 */
[----:B------:R-:W-:Y:S02]  /*03c0*/  ELECT P0, URZ, PT ;  /* 0x00000000003f782f */ /* 0x000fe40003800000 */
[----:B------:R-:W-:Y:S01]  /*03d0*/  LEA.HI R7, R7, R18, RZ, 0x7 ;  /* 0x0000001207077211 */ /* 0x000fe200078f38ff */
[----:B------:R-:W1:Y:S01]  /*03e0*/  S2R R4, SR_CTAID.Y ;  /* 0x0000000000047919 */ /* 0x000e620000002600 */
[----:B------:R-:W-:Y:S01]  /*03f0*/  SHF.R.S32.HI R8, RZ, 0x1f, R3 ;  /* 0x0000001fff087819 */ /* 0x000fe20000011403 */
[----:B------:R-:W-:Y:S01]  /*0400*/  ULDC UR4, c[0x0][0x150] ;  /* 0x0000540000047ab9 */ /* 0x000fe20000000800 */
[----:B------:R-:W-:Y:S01]  /*0410*/  LOP3.LUT R7, R7, 0xffffff80, RZ, 0xc0, !PT ;  /* 0xffffff8007077812 */ /* 0x000fe200078ec0ff */
[----:B------:R-:W-:Y:S01]  /*0420*/  NOP ;  /* 0x0000000000007918 */ /* 0x000fe20000000000 */
[----:B------:R-:W-:Y:S01]  /*0430*/  LEA.HI R8, R8, R3, RZ, 0x2 ;  /* 0x0000000308087211 */ /* 0x000fe200078f10ff */
[----:B------:R-:W2:Y:S01]  /*0440*/  LDC R10, c[0x0][0x144] ;  /* 0x00005100ff0a7b82 */ /* 0x000ea20000000800 */
[----:B------:R-:W-:Y:S01]  /*0450*/  NOP ;  /* 0x0000000000007918 */ /* 0x000fe20000000000 */
[----:B------:R-:W-:Y:S01]  /*0460*/  IMAD.IADD R6, R18, 0x1, -R7 ;  /* 0x0000000112067824 */ /* 0x000fe200078e0a07 */
[----:B------:R-:W-:Y:S01]  /*0470*/  LOP3.LUT R8, R8, 0x3ffffffc, RZ, 0xc0, !PT ;  /* 0x3ffffffc08087812 */ /* 0x000fe200078ec0ff */
[----:B------:R-:W-:Y:S01]  /*0480*/  IMAD.MOV.U32 R23, RZ, RZ, 0x1 ;  /* 0x00000001ff177424 */ /* 0x000fe200078e00ff */
[----:B------:R-:W-:-:S02]  /*0490*/  ISETP.NE.AND P3, PT, R5, RZ, PT ;  /* 0x000000ff0500720c */ /* 0x000fc40003f65270 */
[----:B------:R-:W-:Y:S01]  /*04a0*/  SHF.R.S32.HI R7, RZ, 0x1f, R6 ;  /* 0x0000001fff077819 */ /* 0x000fe20000011406 */
[----:B------:R-:W-:Y:S01]  /*04b0*/  IMAD.IADD R8, R3, 0x1, -R8 ;  /* 0x0000000103087824 */ /* 0x000fe200078e0a08 */
[----:B------:R-:W3:Y:S02]  /*04c0*/  LDC R13, c[0x0][0x140] ;  /* 0x00005000ff0d7b82 */ /* 0x000ee40000000800 */
[----:B------:R-:W-:Y:S02]  /*04d0*/  LEA.HI R7, R7, R6, RZ, 0x3 ;  /* 0x0000000607077211 */ /* 0x000fe400078f18ff */
[----:B0-----:R-:W-:Y:S02]  /*04e0*/  ISETP.NE.OR P0, PT, R0, RZ, !P0 ;  /* 0x000000ff0000720c */ /* 0x001fe40004705670 */
[--C-:B------:R-:W-:Y:S02]  /*04f0*/  SHF.R.S32.HI R0, RZ, 0x3, R7.reuse ;  /* 0x00000003ff007819 */ /* 0x100fe40000011407 */
[----:B------:R-:W-:-:S02]  /*0500*/  SHF.R.S32.HI R7, RZ, 0x1f, R7 ;  /* 0x0000001fff077819 */ /* 0x000fc40000011407 */
[----:B-----5:R-:W-:Y:S02]  /*0510*/  I2FP.F32.U32 R9, UR8 ;  /* 0x0000000800097c45 */ /* 0x020fe40008201000 */
[----:B------:R-:W-:-:S03]  /*0520*/  LEA.HI R7, R7, R0, RZ, 0x2 ;  /* 0x0000000007077211 */ /* 0x000fc600078f10ff */
[----:B------:R-:W-:Y:S01]  /*0530*/  FMUL R9, R9, UR4 ;  /* 0x0000000409097c20 */ /* 0x000fe20008400000 */
[----:B------:R-:W-:Y:S01]  /*0540*/  LOP3.LUT R7, R7, 0xfffffffc, RZ, 0xc0, !PT ;  /* 0xfffffffc07077812 */ /* 0x000fe200078ec0ff */
[----:B------:R-:W-:Y:S01]  /*0550*/  VOTEU.ALL UP0, P0 ;  /* 0x00000000003f7886 */ /* 0x000fe20000000000 */
[----:B-1----:R-:W-:Y:S01]  /*0560*/  I2FP.F32.U32 R3, R4 ;  /* 0x0000000400037245 */ /* 0x002fe20000201000 */
[----:B------:R-:W-:Y:S01]  /*0570*/  ULDC UR4, c[0x0][0x154] ;  /* 0x0000550000047ab9 */ /* 0x000fe20000000800 */
[----:B------:R-:W-:Y:S01]  /*0580*/  VOTEU.ALL UP1, P0 ;  /* 0x00000000003f7886 */ /* 0x000fe20000020000 */
[----:B------:R-:W0:Y:S01]  /*0590*/  F2I.U32.TRUNC.NTZ R9, R9 ;  /* 0x0000000900097305 */ /* 0x000e22000020f000 */
[----:B------:R-:W-:Y:S01]  /*05a0*/  IMAD.IADD R7, R0, 0x1, -R7 ;  /* 0x0000000100077824 */ /* 0x000fe200078e0a07 */
[----:B------:R-:W1:Y:S01]  /*05b0*/  @!UP0 S2UR UR7, SR_CgaCtaId ;  /* 0x00000000000789c3 */ /* 0x000e620000008800 */
[----:B------:R-:W-:Y:S01]  /*05c0*/  FMUL R12, R3, UR4 ;  /* 0x00000004030c7c20 */ /* 0x000fe20008400000 */
[----:B------:R-:W-:Y:S01]  /*05d0*/  UMOV UR4, 0x20 ;  /* 0x0000002000047882 */ /* 0x000fe20000000000 */
[----:B------:R-:W-:Y:S01]  /*05e0*/  IMAD R8, R8, 0x4, R7 ;  /* 0x0000000408087824 */ /* 0x000fe200078e0207 */
[----:B------:R-:W-:Y:S01]  /*05f0*/  @!UP0 UMOV UR6, 0x400 ;  /* 0x0000040000068882 */ /* 0x000fe20000000000 */
[----:B------:R-:W-:-:S04]  /*0600*/  @!UP0 UIADD3 UR4, -UR4, 0x100000, URZ ;  /* 0x0010000004048890 */ /* 0x000fc8000fffe13f */
[----:B------:R-:W-:Y:S02]  /*0610*/  @!UP0 USHF.L.U32 UR5, UR4, 0xb, URZ ;  /* 0x0000000b04058899 */ /* 0x000fe4000800063f */
[----:B------:R-:W-:Y:S01]  /*0620*/  @!UP0 USHF.L.U32 UR4, UR4, 0x1, URZ ;  /* 0x0000000104048899 */ /* 0x000fe2000800063f */
[----:B---3--:R-:W-:Y:S01]  /*0630*/  ISETP.EQ.U32.AND P2, PT, R13, 0x1, PT ;  /* 0x000000010d00780c */ /* 0x008fe20003f42070 */
[----:B------:R-:W3:Y:S01]  /*0640*/  F2I.U32.TRUNC.NTZ R12, R12 ;  /* 0x0000000c000c7305 */ /* 0x000ee2000020f000 */
[----:B------:R-:W-:Y:S01]  /*0650*/  LEA.HI R0, R8, R8, RZ, 0x1 ;  /* 0x0000000808007211 */ /* 0x000fe200078f08ff */
[----:B------:R-:W5:Y:S03]  /*0660*/  LDC R7, c[0x0][0x148] ;  /* 0x00005200ff077b82 */ /* 0x000f660000000800 */
[----:B------:R-:W-:Y:S01]  /*0670*/  LOP3.LUT R11, R0, 0xfffffffe, RZ, 0xc0, !PT ;  /* 0xfffffffe000b7812 */ /* 0x000fe200078ec0ff */
[----:B0-----:R-:W-:Y:S01]  /*0680*/  IMAD.MOV R15, RZ, RZ, -R9 ;  /* 0x000000ffff0f7224 */ /* 0x001fe200078e0a09 */
[----:B------:R-:W-:-:S03]  /*0690*/  SHF.R.S32.HI R9, RZ, 0x1f, R2 ;  /* 0x0000001fff097819 */ /* 0x000fc60000011402 */
[----:B--2---:R-:W-:Y:S01]  /*06a0*/  IMAD R3, R10, R15, UR8 ;  /* 0x000000080a037e24 */ /* 0x004fe2000f8e020f */
[----:B------:R-:W-:Y:S01]  /*06b0*/  LEA.HI R9, R9, R2, RZ, 0x2 ;  /* 0x0000000209097211 */ /* 0x000fe200078f10ff */
[C---:B------:R-:W-:Y:S02]  /*06c0*/  IMAD.IADD R0, R8.reuse, 0x1, -R11 ;  /* 0x0000000108007824 */ /* 0x040fe400078e0a0b */
[----:B------:R-:W-:Y:S01]  /*06d0*/  IMAD.SHL.U32 R11, R8, 0x4, RZ ;  /* 0x00000004080b7824 */ /* 0x000fe200078e00ff */
[----:B------:R-:W-:Y:S01]  /*06e0*/  LOP3.LUT R9, R9, 0xfffffffc, RZ, 0xc0, !PT ;  /* 0xfffffffc09097812 */ /* 0x000fe200078ec0ff */
[----:B---3--:R-:W-:Y:S01]  /*06f0*/  IMAD.MOV R21, RZ, RZ, -R12 ;  /* 0x000000ffff157224 */ /* 0x008fe200078e0a0c */
[----:B------:R-:W-:Y:S01]  /*0700*/  ISETP.NE.AND P4, PT, R0, R3, PT ;  /* 0x000000030000720c */ /* 0x000fe20003f85270 */
[----:B-1----:R-:W-:Y:S01]  /*0710*/  @!UP0 ULEA UR6, UR7, UR6, 0x18 ;  /* 0x0000000607068291 */ /* 0x002fe2000f8ec03f */
[----:B------:R-:W-:Y:S01]  /*0720*/  LOP3.LUT R22, R8, 0xc, R11, 0x78, !PT ;  /* 0x0000000c08167812 */ /* 0x000fe200078e780b */
[----:B------:R-:W-:Y:S01]  /*0730*/  IMAD.IADD R0, R2, 0x1, -R9 ;  /* 0x0000000102007824 */ /* 0x000fe200078e0a09 */
[----:B------:R-:W-:Y:S01]  /*0740*/  VOTEU.ALL UP0, P0 ;  /* 0x00000000003f7886 */ /* 0x000fe20000000000 */
[----:B------:R-:W-:Y:S01]  /*0750*/  LOP3.LUT P0, RZ, R6, 0x7, RZ, 0xc0, !PT ;  /* 0x0000000706ff7812 */ /* 0x000fe2000780c0ff */
[----:B------:R-:W-:-:S02]  /*0760*/  VIADD R6, R5, 0xffffffff ;  /* 0xffffffff05067836 */ /* 0x000fc40000000000 */
[----:B------:R-:W-:Y:S01]  /*0770*/  ISETP.NE.AND P1, PT, R0, 0x3, PT ;  /* 0x000000030000780c */ /* 0x000fe20003f25270 */
[----:B-----5:R-:W-:Y:S01]  /*0780*/  IMAD R9, R7, R21, R4 ;  /* 0x0000001507097224 */ /* 0x020fe200078e0204 */
[----:B------:R-:W-:Y:S02]  /*0790*/  ISETP.LT.U32.AND P0, PT, R22, 0x4, !P0 ;  /* 0x000000041600780c */ /* 0x000fe40004701070 */
[----:B------:R-:W-:Y:S01]  /*07a0*/  ISETP.EQ.OR P1, PT, R0, RZ, !P1 ;  /* 0x000000ff0000720c */ /* 0x000fe20004f22670 */
[----:B------:R-:W0:Y:S02]  /*07b0*/  FENCE.VIEW.ASYNC.S ;  /* 0x00000000000073c6 */ /* 0x000e240000000000 */
[----:B0-----:R0:W1:Y:S01]  /*07c0*/  @!UP0 SYNCS.EXCH.64 URZ, [UR6+0xa0], UR4 ;  /* 0x0000a004063f85b2 */ /* 0x0010620008000100 */
[----:B------:R-:W-:Y:S02]  /*07d0*/  @P4 LEA.HI R2, R22, R22, RZ, 0x1 ;  /* 0x0000001616024211 */ /* 0x000fe400078f08ff */
[----:B------:R-:W-:-:S02]  /*07e0*/  ISETP.EQ.AND P1, PT, R5, RZ, P1 ;  /* 0x000000ff0500720c */ /* 0x000fc40000f22270 */
[----:B------:R-:W-:Y:S02]  /*07f0*/  @P4 SHF.R.S32.HI R2, RZ, 0x1, R2 ;  /* 0x00000001ff024819 */ /* 0x000fe40000011402 */
[----:B------:R-:W-:Y:S02]  /*0800*/  ISETP.GE.U32.AND P6, PT, R6, 0x2, PT ;  /* 0x000000020600780c */ /* 0x000fe40003fc6070 */
[----:B------:R-:W-:Y:S02]  /*0810*/  @P4 ISETP.NE.AND P5, PT, R2, R9, PT ;  /* 0x000000090200420c */ /* 0x000fe40003fa5270 */
[----:B------:R-:W-:Y:S02]  /*0820*/  SEL R2, RZ, 0x1, !P0 ;  /* 0x00000001ff027807 */ /* 0x000fe40004000000 */
[----:B------:R-:W-:Y:S02]  /*0830*/  @P4 SEL R23, RZ, 0x1, P5 ;  /* 0x00000001ff174807 */ /* 0x000fe40002800000 */
[----:B------:R-:W-:Y:S01]  /*0840*/  SEL R19, RZ, 0x1, !P1 ;  /* 0x00000001ff137807 */ /* 0x000fe20004800000 */
[----:B------:R0:W2:Y:S01]  /*0850*/  @!UP1 SYNCS.EXCH.64 URZ, [UR6+0xa8], UR4 ;  /* 0x0000a804063f95b2 */ /* 0x0000a20008000100 */
[----:B------:R-:W-:Y:S01]  /*0860*/  LOP3.LUT R23, R23, R2, RZ, 0xc0, !PT ;  /* 0x0000000217177212 */ /* 0x000fe200078ec0ff */
[----:B------:R-:W-:Y:S01]  /*0870*/  NOP ;  /* 0x0000000000007918 */ /* 0x000fe20000000000 */
[----:B------:R-:W-:Y:S01]  /*0880*/  SEL R19, R19, 0x2, P6 ;  /* 0x0000000213137807 */ /* 0x000fe20003000000 */
[----:B------:R-:W-:Y:S06]  /*0890*/  @!P2 BRA `(.L_x_4) ;  /* 0x000000000008a947 */ /* 0x000fec0003800000 */
[----:B-12-4-:R-:W-:Y:S01]  /*08a0*/  UCGABAR_ARV ;  /* 0x00000000000079c7 */ /* 0x016fe20008000000 */
[----:B------:R-:W-:Y:S05]  /*08b0*/  BRA `(.L_x_5) ;  /* 0x0000000000047947 */ /* 0x000fea0003800000 */
.L_x_4:
[----:B-12-4-:R-:W-:Y:S01]  /*08c0*/  NOP ;  /* 0x0000000000007918 */ /* 0x016fe20000000000 */
.L_x_5:
[----:B------:R-:W1:Y:S01]  /*08d0*/  LDC R2, c[0x0][0x65c] ;  /* 0x00019700ff027b82 */ /* 0x000e620000000800 */
[----:B------:R-:W-:Y:S02]  /*08e0*/  IMAD.U32 R8, RZ, RZ, UR8 ;  /* 0x00000008ff087e24 */ /* 0x000fe4000f8e00ff */
[----:B------:R-:W-:Y:S01]  /*08f0*/  IMAD.MOV.U32 R9, RZ, RZ, RZ ;  /* 0x000000ffff097224 */ /* 0x000fe200078e00ff */
[----:B-1----:R-:W-:-:S04]  /*0900*/  ISETP.NE.AND P1, PT, R2, 0x1, PT ;  /* 0x000000010200780c */ /* 0x002fc80003f25270 */
[----:B------:R-:W-:-:S09]  /*0910*/  P2R R5, PR, RZ, 0x2 ;  /* 0x00000002ff057803 */ /* 0x000fd20000000000 */
[----:B------:R-:W1:Y:S01]  /*0920*/  @P1 LDC R17, c[0x0][0x10] ;  /* 0x00000400ff111b82 */ /* 0x000e620000000800 */
[----:B------:R-:W-:Y:S02]  /*0930*/  @P1 IMAD.MOV.U32 R5, RZ, RZ, RZ ;  /* 0x000000ffff051224 */ /* 0x000fe400078e00ff */
[----:B------:R-:W-:-:S05]  /*0940*/  @P1 IMAD.MOV.U32 R13, RZ, RZ, RZ ;  /* 0x000000ffff0d1224 */ /* 0x000fca00078e00ff */
[----:B------:R-:W2:Y:S01]  /*0950*/  @!P1 LDC R11, c[0x0][0xc] ;  /* 0x00000300ff0b9b82 */ /* 0x000ea20000000800 */
[----:B-1----:R-:W-:-:S04]  /*0960*/  @P1 IMAD.WIDE.U32 R16, R17, UR8, R4 ;  /* 0x0000000811101c25 */ /* 0x002fc8000f8e0004 */
[----:B------:R-:W-:Y:S02]  /*0970*/  @P1 IMAD.IADD R17, R17, 0x1, R13 ;  /* 0x0000000111111824 */ /* 0x000fe400078e020d */
[----:B--2---:R-:W-:-:S04]  /*0980*/  @!P1 IMAD.WIDE.U32 R8, R4, R11, R8 ;  /* 0x0000000b04089225 */ /* 0x004fc800078e0008 */
[----:B------:R-:W-:Y:S02]  /*0990*/  @!P1 IMAD.MOV.U32 R16, RZ, RZ, R8 ;  /* 0x000000ffff109224 */ /* 0x000fe400078e0008 */
[----:B------:R-:W-:Y:S01]  /*09a0*/  @!P1 IMAD.MOV.U32 R17, RZ, RZ, R9 ;  /* 0x000000ffff119224 */ /* 0x000fe200078e0009 */
[----:B------:R-:W-:Y:S06]  /*09b0*/  @!P2 BRA `(.L_x_6) ;  /* 0x00000000000ca947 */ /* 0x000fec0003800000 */
[----:B------:R-:W-:Y:S01]  /*09c0*/  UCGABAR_WAIT ;  /* 0x0000000000007dc7 */ /* 0x000fe20008000000 */
[----:B------:R-:W-:Y:S01]  /*09d0*/  CCTL.IVALL ;  /* 0x00000000ff00798f */ /* 0x000fe20002000000 */
[----:B------:R-:W-:Y:S05]  /*09e0*/  BRA `(.L_x_7) ;  /* 0x0000000000047947 */ /* 0x000fea0003800000 */
.L_x_6:
[----:B------:R-:W-:Y:S06]  /*09f0*/  BAR.SYNC.DEFER_BLOCKING 0x0 ;  /* 0x0000000000007b1d */ /* 0x000fec0000010000 */
.L_x_7:
[----:B------:R-:W-:Y:S05]  /*0a00*/  @!P3 BRA `(.L_x_8) ;  /* 0x000000380080b947 */ /* 0x000fea0003800000 */
[----:B------:R-:W-:-:S13]  /*0a10*/  ISETP.GT.U32.AND P0, PT, R6, 0x1, PT ;  /* 0x000000010600780c */ /* 0x000fda0003f04070 */
[----:B0-----:R-:W-:Y:S05]  /*0a20*/  @P0 EXIT ;  /* 0x000000000000094d */ /* 0x001fea0003800000 */
[----:B------:R-:W-:Y:S01]  /*0a30*/  ULDC.64 UR4, c[0x0][0x650] ;  /* 0x0001940000047ab9 */ /* 0x000fe20000000a00 */
[----:B------:R-:W-:Y:S01]  /*0a40*/  PRMT R0, RZ, 0x7610, R0 ;  /* 0x00007610ff007816 */ /* 0x000fe20000000000 */
[----:B------:R-:W-:Y:S01]  /*0a50*/  IMAD.MOV.U32 R60, RZ, RZ, -0x1 ;  /* 0xffffffffff3c7424 */ /* 0x000fe200078e00ff */
[----:B------:R-:W-:Y:S01]  /*0a60*/  ISETP.GE.U32.AND P0, PT, R16, UR4, PT ;  /* 0x0000000410007c0c */ /* 0x000fe2000bf06070 */
[----:B------:R-:W-:Y:S02]  /*0a70*/  IMAD.MOV.U32 R61, RZ, RZ, -0x1 ;  /* 0xffffffffff3d7424 */ /* 0x000fe400078e00ff */
[----:B------:R-:W-:Y:S01]  /*0a80*/  IMAD.MOV.U32 R59, RZ, RZ, -0x1 ;  /* 0xffffffffff3b7424 */ /* 0x000fe200078e00ff */
[----:B------:R-:W-:-:S13]  /*0a90*/  ISETP.GE.U32.AND.EX P0, PT, R17, UR5, PT, P0 ;  /* 0x0000000511007c0c */ /* 0x000fda000bf06100 */
[----:B------:R-:W-:Y:S05]  /*0aa0*/  @P0 BRA `(.L_x_9) ;  /* 0x0000000400280947 */ /* 0x000fea0003800000 */
[----:B------:R-:W0:Y:S01]  /*0ab0*/  LDC.64 R24, c[0x0][0x628] ;  /* 0x00018a00ff187b82 */ /* 0x000e220000000a00 */
[----:B------:R-:W-:Y:S02]  /*0ac0*/  IMAD.MOV.U32 R8, RZ, RZ, R16 ;  /* 0x000000ffff087224 */ /* 0x000fe400078e0010 */
[----:B------:R-:W-:-:S05]  /*0ad0*/  IMAD.MOV.U32 R9, RZ, RZ, R17 ;  /* 0x000000ffff097224 */ /* 0x000fca00078e0011 */
[----:B------:R-:W1:Y:S08]  /*0ae0*/  LDC R0, c[0x0][0x630] ;  /* 0x00018c00ff007b82 */ /* 0x000e700000000800 */
[----:B------:R-:W2:Y:S01]  /*0af0*/  LDC.64 R26, c[0x0][0x620] ;  /* 0x00018800ff1a7b82 */ /* 0x000ea20000000a00 */
[----:B0-----:R-:W-:-:S04]  /*0b00*/  ISETP.NE.U32.AND P0, PT, R24, RZ, PT ;  /* 0x000000ff1800720c */ /* 0x001fc80003f05070 */
[----:B------:R-:W-:-:S13]  /*0b10*/  ISETP.NE.AND.EX P0, PT, R25, RZ, PT, P0 ;  /* 0x000000ff1900720c */ /* 0x000fda0003f05300 */
[----:B-12---:R-:W-:Y:S05]  /*0b20*/  @!P0 BRA `(.L_x_10) ;  /* 0x0000000000288947 */ /* 0x006fea0003800000 */
[----:B------:R-:W0:Y:S02]  /*0b30*/  LDC R13, c[0x0][0x634] ;  /* 0x00018d00ff0d7b82 */ /* 0x000e240000000800 */
[----:B0-----:R-:W-:-:S05]  /*0b40*/  IADD3 R13, P0, R16, R13, RZ ;  /* 0x0000000d100d7210 */ /* 0x001fca0007f1e0ff */
[----:B------:R-:W-:-:S04]  /*0b50*/  IMAD.X R15, RZ, RZ, R17, P0 ;  /* 0x000000ffff0f7224 */ /* 0x000fc800000e0611 */
[----:B------:R-:W-:-:S04]  /*0b60*/  IMAD.WIDE.U32 R8, R15, R24, RZ ;  /* 0x000000180f087225 */ /* 0x000fc800078e00ff */
[----:B------:R-:W-:-:S04]  /*0b70*/  IMAD.WIDE.U32 R10, P0, R13, R25, R8 ;  /* 0x000000190d0a7225 */ /* 0x000fc80007800008 */
[----:B------:R-:W-:-:S04]  /*0b80*/  IMAD.WIDE.U32 R8, R13, R24, RZ ;  /* 0x000000180d087225 */ /* 0x000fc800078e00ff */
[----:B------:R-:W-:Y:S01]  /*0b90*/  IMAD.X R13, RZ, RZ, RZ, P0 ;  /* 0x000000ffff0d7224 */ /* 0x000fe200000e06ff */
[----:B------:R-:W-:Y:S01]  /*0ba0*/  IADD3 RZ, P0, R9, R10, RZ ;  /* 0x0000000a09ff7210 */ /* 0x000fe20007f1e0ff */
[----:B------:R-:W-:-:S04]  /*0bb0*/  IMAD.MOV.U32 R12, RZ, RZ, R11 ;  /* 0x000000ffff0c7224 */ /* 0x000fc800078e000b */
[----:B------:R-:W-:-:S08]  /*0bc0*/  IMAD.WIDE.U32.X R8, R15, R25, R12, P0 ;  /* 0x000000190f087225 */ /* 0x000fd000000e040c */
.L_x_10:
[----:B------:R-:W0:Y:S01]  /*0bd0*/  LDC.64 R24, c[0x0][0x640] ;  /* 0x00019000ff187b82 */ /* 0x000e220000000a00 */
[-CC-:B------:R-:W-:Y:S01]  /*0be0*/  SHF.R.U64 R59, R8, R0.reuse, R9.reuse ;  /* 0x00000000083b7219 */ /* 0x180fe20000001209 */
[----:B------:R-:W-:Y:S01]  /*0bf0*/  IMAD R30, R7, R21, R4 ;  /* 0x00000015071e7224 */ /* 0x000fe200078e0204 */
[----:B------:R-:W-:Y:S01]  /*0c00*/  SHF.R.U32.HI R0, RZ, R0, R9 ;  /* 0x00000000ff007219 */ /* 0x000fe20000011609 */
[----:B------:R-:W-:Y:S01]  /*0c10*/  IMAD.MOV.U32 R21, RZ, RZ, 0x1 ;  /* 0x00000001ff157424 */ /* 0x000fe200078e00ff */
[----:B------:R-:W-:-:S03]  /*0c20*/  IADD3 R5, P0, RZ, -R59, RZ ;  /* 0x8000003bff057210 */ /* 0x000fc60007f1e0ff */
[----:B------:R-:W1:Y:S02]  /*0c30*/  LDC R6, c[0x0][0x618] ;  /* 0x00018600ff067b82 */ /* 0x000e640000000800 */
[----:B------:R-:W-:-:S04]  /*0c40*/  IMAD.X R9, RZ, RZ, ~R0, P0 ;  /* 0x000000ffff097224 */ /* 0x000fc800000e0e00 */
[-C--:B------:R-:W-:Y:S02]  /*0c50*/  IMAD R0, R9, R26.reuse, RZ ;  /* 0x0000001a09007224 */ /* 0x080fe400078e02ff */
[----:B------:R-:W2:Y:S01]  /*0c60*/  LDC R11, c[0x0][0x608] ;  /* 0x00018200ff0b7b82 */ /* 0x000ea20000000800 */
[----:B------:R-:W-:-:S04]  /*0c70*/  IMAD.WIDE.U32 R8, R5, R26, R16 ;  /* 0x0000001a05087225 */ /* 0x000fc800078e0010 */
[----:B------:R-:W-:-:S03]  /*0c80*/  IMAD R5, R5, R27, R0 ;  /* 0x0000001b05057224 */ /* 0x000fc600078e0200 */
[----:B------:R-:W3:Y:S01]  /*0c90*/  LDC R12, c[0x0][0x658] ;  /* 0x00019600ff0c7b82 */ /* 0x000ee20000000800 */
[----:B0-----:R-:W-:Y:S01]  /*0ca0*/  ISETP.NE.U32.AND P0, PT, R24, RZ, PT ;  /* 0x000000ff1800720c */ /* 0x001fe20003f05070 */
[----:B------:R-:W-:Y:S02]  /*0cb0*/  IMAD.IADD R5, R9, 0x1, R5 ;  /* 0x0000000109057824 */ /* 0x000fe400078e0205 */
[----:B------:R-:W-:Y:S01]  /*0cc0*/  IMAD.MOV.U32 R9, RZ, RZ, -0x1 ;  /* 0xffffffffff097424 */ /* 0x000fe200078e00ff */
[----:B------:R-:W-:-:S03]  /*0cd0*/  ISETP.NE.AND.EX P0, PT, R25, RZ, PT, P0 ;  /* 0x000000ff1900720c */ /* 0x000fc60003f05300 */
[----:B------:R-:W0:Y:S01]  /*0ce0*/  LDC R15, c[0x0][0x600] ;  /* 0x00018000ff0f7b82 */ /* 0x000e220000000800 */
[-CC-:B-1----:R-:W-:Y:S02]  /*0cf0*/  SHF.R.U64 R13, R8, R6.reuse, R5.reuse ;  /* 0x00000006080d7219 */ /* 0x182fe40000001205 */
[----:B------:R-:W-:-:S05]  /*0d00*/  SHF.R.U32.HI R0, RZ, R6, R5 ;  /* 0x00000006ff007219 */ /* 0x000fca0000011605 */
[----:B------:R-:W1:Y:S01]  /*0d10*/  LDC R14, c[0x0][0x648] ;  /* 0x00019200ff0e7b82 */ /* 0x000e620000000800 */
[-CC-:B--2---:R-:W-:Y:S02]  /*0d20*/  SHF.R.U64 R27, R13, R11.reuse, R0.reuse ;  /* 0x0000000b0d1b7219 */ /* 0x184fe40000001200 */
[----:B------:R-:W-:-:S05]  /*0d30*/  SHF.R.U32.HI R5, RZ, R11, R0 ;  /* 0x0000000bff057219 */ /* 0x000fca0000011600 */
[----:B------:R-:W2:Y:S01]  /*0d40*/  LDC R20, c[0x0][0x638] ;  /* 0x00018e00ff147b82 */ /* 0x000ea20000000800 */
[-CC-:B---3--:R-:W-:Y:S02]  /*0d50*/  SHF.R.U64 R28, R27, R12.reuse, R5.reuse ;  /* 0x0000000c1b1c7219 */ /* 0x188fe40000001205 */
[-C--:B------:R-:W-:Y:S02]  /*0d60*/  SHF.L.U32 R0, R9, R12.reuse, RZ ;  /* 0x0000000c09007219 */ /* 0x080fe400000006ff */
[----:B------:R-:W-:Y:S01]  /*0d70*/  SHF.R.U32.HI R5, RZ, R12, R5 ;  /* 0x0000000cff057219 */ /* 0x000fe20000011605 */
[----:B------:R-:W-:Y:S01]  /*0d80*/  IMAD.MOV.U32 R4, RZ, RZ, R28 ;  /* 0x000000ffff047224 */ /* 0x000fe200078e001c */
[----:B------:R-:W-:Y:S01]  /*0d90*/  LOP3.LUT R10, RZ, R0, RZ, 0x33, !PT ;  /* 0x00000000ff0a7212 */ /* 0x000fe200078e33ff */
[----:B------:R-:W3:Y:S01]  /*0da0*/  LDC R26, c[0x0][0x610] ;  /* 0x00018400ff1a7b82 */ /* 0x000ee20000000800 */
[----:B------:R-:W-:Y:S05]  /*0db0*/  @!P0 BRA `(.L_x_11) ;  /* 0x0000000000288947 */ /* 0x000fea0003800000 */
[----:B------:R-:W4:Y:S02]  /*0dc0*/  LDC R9, c[0x0][0x64c] ;  /* 0x00019300ff097b82 */ /* 0x000f240000000800 */
[----:B----4-:R-:W-:-:S05]  /*0dd0*/  IADD3 R9, P0, R28, R9, RZ ;  /* 0x000000091c097210 */ /* 0x010fca0007f1e0ff */
        /* <DEDUP_REMOVED lines=8> */
.L_x_11:
[----:B-1----:R-:W-:Y:S01]  /*0e60*/  SHF.R.U64 R4, R4, R14, R5 ;  /* 0x0000000e04047219 */ /* 0x002fe20000001205 */
[----:B0-----:R-:W-:Y:S01]  /*0e70*/  VIADD R6, R15, 0xffffffff ;  /* 0xffffffff0f067836 */ /* 0x001fe20000000000 */
[----:B------:R-:W-:Y:S02]  /*0e80*/  SHF.L.U32 R0, R21, R12, RZ ;  /* 0x0000000c15007219 */ /* 0x000fe400000006ff */
[----:B------:R-:W-:Y:S01]  /*0e90*/  LOP3.LUT R5, R27, R10, RZ, 0xc0, !PT ;  /* 0x0000000a1b057212 */ /* 0x000fe200078ec0ff */
[----:B------:R-:W-:Y:S01]  /*0ea0*/  IMAD.MOV R7, RZ, RZ, -R4 ;  /* 0x000000ffff077224 */ /* 0x000fe200078e0a04 */
[----:B------:R-:W-:Y:S02]  /*0eb0*/  SEL R3, R3, R30, !P1 ;  /* 0x0000001e03037207 */ /* 0x000fe40004800000 */
[----:B------:R-:W-:Y:S01]  /*0ec0*/  LOP3.LUT R6, R13, R6, RZ, 0xc0, !PT ;  /* 0x000000060d067212 */ /* 0x000fe200078ec0ff */
[----:B------:R-:W-:Y:S02]  /*0ed0*/  IMAD R4, R0, R4, R5 ;  /* 0x0000000400047224 */ /* 0x000fe400078e0205 */
[----:B--2---:R-:W-:-:S02]  /*0ee0*/  IMAD R0, R7, R20, R28 ;  /* 0x0000001407007224 */ /* 0x004fc400078e021c */
[----:B---3--:R-:W-:Y:S02]  /*0ef0*/  IMAD R3, R4, R26, R3 ;  /* 0x0000001a04037224 */ /* 0x008fe400078e0203 */
[----:B------:R-:W-:Y:S02]  /*0f00*/  IMAD R60, R0, R15, R6 ;  /* 0x0000000f003c7224 */ /* 0x000fe400078e0206 */
[----:B------:R-:W-:-:S03]  /*0f10*/  IMAD.MOV.U32 R4, RZ, RZ, 0x1 ;  /* 0x00000001ff047424 */ /* 0x000fc600078e00ff */
[----:B------:R-:W-:Y:S02]  /*0f20*/  SEL R61, R60, R3, !P1 ;  /* 0x000000033c3d7207 */ /* 0x000fe40004800000 */
[----:B------:R-:W-:Y:S02]  /*0f30*/  PRMT R0, R4, 0x7610, R0 ;  /* 0x0000761004007816 */ /* 0x000fe40000000000 */
[----:B------:R-:W-:-:S07]  /*0f40*/  SEL R60, R3, R60, !P1 ;  /* 0x0000003c033c7207 */ /* 0x000fce0004800000 */
.L_x_9:
[----:B------:R-:W-:-:S08]  /*0f50*/  NOP ;  /* 0x0000000000007918 */ /* 0x000fd00000000000 */
[----:B------:R-:W0:Y:S02]  /*0f60*/  USETMAXREG.TRY_ALLOC.CTAPOOL UP0, 0xe8 ;  /* 0x000000e8000079c8 */ /* 0x000e240008000600 */
[----:B0-----:R-:W-:-:S13]  /*0f70*/  PLOP3.LUT P0, PT, PT, PT, UP0, 0x80, 0x0 ;  /* 0x000000000000781c */ /* 0x001fda0003f0f008 */
[----:B------:R-:W-:Y:S05]  /*0f80*/  @!P0 BRA `(.L_x_9) ;  /* 0xfffffffc00f08947 */ /* 0x000fea000383ffff */
[----:B------:R-:W-:Y:S01]  /*0f90*/  ULDC.64 UR4, c[0x0][0x598] ;  /* 0x0001660000047ab9 */ /* 0x000fe20000000a00 */
[----:B------:R-:W-:Y:S01]  /*0fa0*/  ULDC.64 UR36, c[0x0][0x208] ;  /* 0x0000820000247ab9 */ /* 0x000fe20000000a00 */
[----:B------:R-:W-:-:S04]  /*0fb0*/  ISETP.NE.U32.AND P0, PT, RZ, UR4, PT ;  /* 0x00000004ff007c0c */ /* 0x000fc8000bf05070 */
[----:B------:R-:W-:-:S13]  /*0fc0*/  ISETP.NE.AND.EX P0, PT, RZ, UR5, PT, P0 ;  /* 0x00000005ff007c0c */ /* 0x000fda000bf05300 */
[----:B------:R-:W-:Y:S05]  /*0fd0*/  @!P0 BRA `(.L_x_12) ;  /* 0x00000000001c8947 */ /* 0x000fea0003800000 */
[----:B------:R-:W0:Y:S02]  /*0fe0*/  LDC.64 R4, c[0x0][0x598] ;  /* 0x00016600ff047b82 */ /* 0x000e240000000a00 */
[----:B0-----:R-:W2:Y:S02]  /*0ff0*/  LDG.E.64 R4, desc[UR36][R4.64] ;  /* 0x0000002404047981 */ /* 0x001ea4000c1e1b00 */
[----:B--2---:R-:W-:-:S04]  /*1000*/  ISETP.NE.U32.AND P0, PT, R4, RZ, PT ;  /* 0x000000ff0400720c */ /* 0x004fc80003f05070 */
[----:B------:R-:W-:-:S13]  /*1010*/  ISETP.NE.AND.EX P0, PT, R5, RZ, PT, P0 ;  /* 0x000000ff0500720c */ /* 0x000fda0003f05300 */
[----:B------:R-:W-:Y:S05]  /*1020*/  @!P0 BRA `(.L_x_12) ;  /* 0x0000000000088947 */ /* 0x000fea0003800000 */
[----:B------:R0:W5:Y:S01]  /*1030*/  LD.E R56, desc[UR36][R4.64] ;  /* 0x0000002404387980 */ /* 0x000162000c101900 */
[----:B------:R-:W-:Y:S05]  /*1040*/  BRA `(.L_x_13) ;  /* 0x0000000000247947 */ /* 0x000fea0003800000 */
.L_x_12:
[----:B------:R-:W-:Y:S02]  /*1050*/  ULDC.64 UR4, c[0x0][0x588] ;  /* 0x0001620000047ab9 */ /* 0x000fe40000000a00 */
[----:B------:R-:W-:-:S04]  /*1060*/  ISETP.NE.U32.AND P0, PT, RZ, UR4, PT ;  /* 0x00000004ff007c0c */ /* 0x000fc8000bf05070 */
[----:B------:R-:W-:-:S13]  /*1070*/  ISETP.NE.AND.EX P0, PT, RZ, UR5, PT, P0 ;  /* 0x00000005ff007c0c */ /* 0x000fda000bf05300 */
[----:B------:R-:W-:Y:S05]  /*1080*/  @!P0 BRA `(.L_x_14) ;  /* 0x00000000000c8947 */ /* 0x000fea0003800000 */
[----:B------:R-:W0:Y:S02]  /*1090*/  LDC.64 R56, c[0x0][0x588] ;  /* 0x00016200ff387b82 */ /* 0x000e240000000a00 */
[----:B0-----:R1:W5:Y:S01]  /*10a0*/  LDG.E R56, desc[UR36][R56.64] ;  /* 0x0000002438387981 */ /* 0x001362000c1e1900 */
[----:B------:R-:W-:Y:S05]  /*10b0*/  BRA `(.L_x_13) ;  /* 0x0000000000087947 */ /* 0x000fea0003800000 */
.L_x_14:
[----:B------:R-:W-:Y:S02]  /*10c0*/  ULDC UR4, c[0x0][0x580] ;  /* 0x0001600000047ab9 */ /* 0x000fe40000000800 */
[----:B------:R-:W-:-:S07]  /*10d0*/  IMAD.U32 R56, RZ, RZ, UR4 ;  /* 0x00000004ff387e24 */ /* 0x000fce000f8e00ff */
.L_x_13:
[----:B------:R-:W-:Y:S02]  /*10e0*/  ULDC.64 UR4, c[0x0][0x5a0] ;  /* 0x0001680000047ab9 */ /* 0x000fe40000000a00 */
[----:B------:R-:W-:-:S04]  /*10f0*/  ISETP.NE.U32.AND P0, PT, RZ, UR4, PT ;  /* 0x00000004ff007c0c */ /* 0x000fc8000bf05070 */
[----:B------:R-:W-:-:S13]  /*1100*/  ISETP.NE.AND.EX P0, PT, RZ, UR5, PT, P0 ;  /* 0x00000005ff007c0c */ /* 0x000fda000bf05300 */
[----:B------:R-:W-:Y:S05]  /*1110*/  @!P0 BRA `(.L_x_15) ;  /* 0x00000000001c8947 */ /* 0x000fea0003800000 */
[----:B0-----:R-:W0:Y:S02]  /*1120*/  LDC.64 R4, c[0x0][0x5a0] ;  /* 0x00016800ff047b82 */ /* 0x001e240000000a00 */
[----:B0-----:R-:W2:Y:S02]  /*1130*/  LDG.E.64 R4, desc[UR36][R4.64] ;  /* 0x0000002404047981 */ /* 0x001ea4000c1e1b00 */
[----:B--2---:R-:W-:-:S04]  /*1140*/  ISETP.NE.U32.AND P0, PT, R4, RZ, PT ;  /* 0x000000ff0400720c */ /* 0x004fc80003f05070 */
[----:B------:R-:W-:-:S13]  /*1150*/  ISETP.NE.AND.EX P0, PT, R5, RZ, PT, P0 ;  /* 0x000000ff0500720c */ /* 0x000fda0003f05300 */
[----:B------:R-:W-:Y:S05]  /*1160*/  @!P0 BRA `(.L_x_15) ;  /* 0x0000000000088947 */ /* 0x000fea0003800000 */
[----:B-1----:R0:W5:Y:S01]  /*1170*/  LD.E R57, desc[UR36][R4.64] ;  /* 0x0000002404397980 */ /* 0x002162000c101900 */
[----:B------:R-:W-:Y:S05]  /*1180*/  BRA `(.L_x_16) ;  /* 0x0000000000247947 */ /* 0x000fea0003800000 */
.L_x_15:
[----:B------:R-:W-:Y:S02]  /*1190*/  ULDC.64 UR4, c[0x0][0x590] ;  /* 0x0001640000047ab9 */ /* 0x000fe40000000a00 */
[----:B------:R-:W-:-:S04]  /*11a0*/  ISETP.NE.U32.AND P0, PT, RZ, UR4, PT ;  /* 0x00000004ff007c0c */ /* 0x000fc8000bf05070 */
[----:B------:R-:W-:-:S13]  /*11b0*/  ISETP.NE.AND.EX P0, PT, RZ, UR5, PT, P0 ;  /* 0x00000005ff007c0c */ /* 0x000fda000bf05300 */
[----:B------:R-:W-:Y:S05]  /*11c0*/  @!P0 BRA `(.L_x_17) ;  /* 0x00000000000c8947 */ /* 0x000fea0003800000 */
[----:B0-----:R-:W1:Y:S02]  /*11d0*/  LDC.64 R4, c[0x0][0x590] ;  /* 0x00016400ff047b82 */ /* 0x001e640000000a00 */
[----:B-1----:R1:W5:Y:S01]  /*11e0*/  LDG.E R57, desc[UR36][R4.64] ;  /* 0x0000002404397981 */ /* 0x002362000c1e1900 */
[----:B------:R-:W-:Y:S05]  /*11f0*/  BRA `(.L_x_16) ;  /* 0x0000000000087947 */ /* 0x000fea0003800000 */
.L_x_17:
[----:B------:R-:W-:Y:S02]  /*1200*/  ULDC UR4, c[0x0][0x584] ;  /* 0x0001610000047ab9 */ /* 0x000fe40000000800 */
[----:B-1----:R-:W-:-:S07]  /*1210*/  IMAD.U32 R57, RZ, RZ, UR4 ;  /* 0x00000004ff397e24 */ /* 0x002fce000f8e00ff */
.L_x_16:
[----:B------:R-:W-:-:S13]  /*1220*/  LOP3.LUT P0, RZ, R0, 0xff, RZ, 0xc0, !PT ;  /* 0x000000ff00ff7812 */ /* 0x000fda000780c0ff */
[----:B------:R-:W-:Y:S05]  /*1230*/  @!P0 EXIT ;  /* 0x000000000000894d */ /* 0x000fea0003800000 */
[----:B------:R-:W-:Y:S01]  /*1240*/  ULDC UR4, c[0x0][0x28c] ;  /* 0x0000a30000047ab9 */ /* 0x000fe20000000800 */
[----:B------:R-:W-:Y:S01]  /*1250*/  LOP3.LUT R58, R19, 0x1, RZ, 0xfc, !PT ;  /* 0x00000001133a7812 */ /* 0x000fe200078efcff */
[----:B------:R-:W-:Y:S01]  /*1260*/  UIADD3 UR4, UR4, 0x1f, URZ ;  /* 0x0000001f04047890 */ /* 0x000fe2000fffe03f */
[----:B------:R-:W-:Y:S01]  /*1270*/  UMOV UR38, URZ ;  /* 0x0000003f00267c82 */ /* 0x000fe20008000000 */
[----:B------:R-:W-:Y:S02]  /*1280*/  UMOV UR39, URZ ;  /* 0x0000003f00277c82 */ /* 0x000fe40008000000 */
[----:B------:R-:W-:-:S04]  /*1290*/  USHF.R.S32.HI UR5, URZ, 0x1f, UR4 ;  /* 0x0000001f3f057899 */ /* 0x000fc80008011404 */
[----:B------:R-:W-:-:S04]  /*12a0*/  ULEA.HI UR5, UR5, UR4, URZ, 0x5 ;  /* 0x0000000405057291 */ /* 0x000fc8000f8f283f */
[----:B------:R-:W-:-:S12]  /*12b0*/  USHF.R.S32.HI UR40, URZ, 0x5, UR5 ;  /* 0x000000053f287899 */ /* 0x000fd80008011405 */
.L_x_101:
[----:B------:R-:W-:Y:S01]  /*12c0*/  LOP3.LUT R0, R18, 0x80, RZ, 0xc0, !PT ;  /* 0x0000008012007812 */ /* 0x000fe200078ec0ff */
[----:B------:R-:W2:Y:S01]  /*12d0*/  S2UR UR7, SR_CgaCtaId ;  /* 0x00000000000779c3 */ /* 0x000ea20000008800 */
[----:B------:R-:W-:Y:S02]  /*12e0*/  UMOV UR6, 0x400 ;  /* 0x0000040000067882 */ /* 0x000fe40000000000 */
[----:B------:R-:W-:-:S06]  /*12f0*/  SHF.R.U32.HI R0, RZ, 0x7, R0 ;  /* 0x00000007ff007819 */ /* 0x000fcc0000011600 */
[----:B---3--:R-:W3:Y:S01]  /*1300*/  SHFL.IDX PT, R0, R0, RZ, 0x1f ;  /* 0x00001fff00007589 */ /* 0x008ee200000e0000 */
[----:B--2---:R-:W-:Y:S01]  /*1310*/  ULEA UR6, UR7, UR6, 0x18 ;  /* 0x0000000607067291 */ /* 0x004fe2000f8ec03f */
[----:B---3--:R-:W-:-:S13]  /*1320*/  R2UR UR4, R0 ;  /* 0x00000000000472ca */ /* 0x008fda00000e0000 */
[----:B------:R-:W-:-:S04]  /*1330*/  ULEA.HI UR5, UR4, UR4, URZ, 0x1 ;  /* 0x0000000404057291 */ /* 0x000fc8000f8f083f */
[----:B------:R-:W-:-:S04]  /*1340*/  ULOP3.LUT UR5, UR5, 0x7fffe, URZ, 0xc0, !UPT ;  /* 0x0007fffe05057892 */ /* 0x000fc8000f8ec03f */
[----:B------:R-:W-:-:S03]  /*1350*/  UIADD3 UR5, UR4, -UR5, URZ ;  /* 0x8000000504057290 */ /* 0x000fc6000fffe03f */
[----:B------:R-:W-:Y:S01]  /*1360*/  ULDC UR4, c[0x0][0x28c] ;  /* 0x0000a30000047ab9 */ /* 0x000fe20000000800 */
[----:B------:R-:W-:Y:S01]  /*1370*/  ULEA UR5, UR5, UR6, 0xd ;  /* 0x0000000605057291 */ /* 0x000fe2000f8e683f */
[----:B------:R-:W-:-:S03]  /*1380*/  ISETP.LT.AND P0, PT, RZ, UR4, PT ;  /* 0x00000004ff007c0c */ /* 0x000fc6000bf01270 */
[----:B------:R-:W-:-:S04]  /*1390*/  UIADD3 UR5, UR5, 0x180, URZ ;  /* 0x0000018005057890 */ /* 0x000fc8000fffe03f */
[----:B------:R-:W-:-:S04]  /*13a0*/  USHF.R.U32.HI UR5, URZ, 0x4, UR5 ;  /* 0x000000043f057899 */ /* 0x000fc80008011605 */
[----:B------:R-:W-:Y:S02]  /*13b0*/  ULOP3.LUT UR41, UR5, 0x3fff, URZ, 0xc0, !UPT ;  /* 0x00003fff05297892 */ /* 0x000fe4000f8ec03f */
[----:B01--4-:R-:W-:Y:S10]  /*13c0*/  @P0 BRA `(.L_x_18) ;  /* 0x0000000000400947 */ /* 0x013ff40003800000 */
[----:B------:R-:W-:Y:S01]  /*13d0*/  MOV R0, 0x0 ;  /* 0x0000000000007802 */ /* 0x000fe20000000f00 */
[----:B------:R-:W-:Y:S01]  /*13e0*/  ULDC.64 UR4, c[0x4][0x68] ;  /* 0x01001a0000047ab9 */ /* 0x000fe20000000a00 */
[----:B------:R-:W-:Y:S01]  /*13f0*/  ULDC.64 UR6, c[0x4][0x8] ;  /* 0x0100020000067ab9 */ /* 0x000fe20000000a00 */
[----:B01----:R-:W-:Y:S01]  /*1400*/  IMAD.U32 R4, RZ, RZ, UR4 ;  /* 0x00000004ff047e24 */ /* 0x003fe2000f8e00ff */
[----:B------:R0:W1:Y:S01]  /*1410*/  LDC.64 R14, c[0x4][R0] ;  /* 0x01000000000e7b82 */ /* 0x0000620000000a00 */
[----:B------:R-:W-:Y:S01]  /*1420*/  IMAD.U32 R5, RZ, RZ, UR5 ;  /* 0x00000005ff057e24 */ /* 0x000fe2000f8e00ff */
[----:B------:R-:W-:Y:S01]  /*1430*/  ULDC.64 UR4, c[0x4][0x70] ;  /* 0x01001c0000047ab9 */ /* 0x000fe20000000a00 */
[----:B------:R-:W-:Y:S02]  /*1440*/  IMAD.U32 R10, RZ, RZ, UR6 ;  /* 0x00000006ff0a7e24 */ /* 0x000fe4000f8e00ff */
[----:B------:R-:W-:Y:S02]  /*1450*/  IMAD.U32 R6, RZ, RZ, UR4 ;  /* 0x00000004ff067e24 */ /* 0x000fe4000f8e00ff */
[----:B------:R-:W-:-:S02]  /*1460*/  IMAD.U32 R7, RZ, RZ, UR5 ;  /* 0x00000005ff077e24 */ /* 0x000fc4000f8e00ff */
[----:B------:R-:W-:Y:S02]  /*1470*/  IMAD.U32 R11, RZ, RZ, UR7 ;  /* 0x00000007ff0b7e24 */ /* 0x000fe4000f8e00ff */
[----:B------:R-:W-:Y:S02]  /*1480*/  IMAD.MOV.U32 R8, RZ, RZ, 0x1e1 ;  /* 0x000001e1ff087424 */ /* 0x000fe400078e00ff */
[----:B------:R-:W-:Y:S02]  /*1490*/  IMAD.MOV.U32 R12, RZ, RZ, 0x1 ;  /* 0x00000001ff0c7424 */ /* 0x000fe400078e00ff */
[----:B0-----:R-:W-:-:S07]  /*14a0*/  IMAD.MOV.U32 R13, RZ, RZ, RZ ;  /* 0x000000ffff0d7224 */ /* 0x001fce00078e00ff */
[----:B------:R-:W-:-:S07]  /*14b0*/  LEPC R20, `(.L_x_18) ;  /* 0x000000001014794e */ /* 0x000fce0000000000 */
[----:B-1---5:R-:W-:Y:S05]  /*14c0*/  CALL.ABS.NOINC R14 ;  /* 0x000000000e007343 */ /* 0x022fea0003c00000 */
.L_x_18:
[----:B------:R-:W-:-:S13]  /*14d0*/  ISETP.NE.AND P0, PT, R58, 0x3, PT ;  /* 0x000000033a00780c */ /* 0x000fda0003f05270 */
[----:B------:R-:W-:Y:S05]  /*14e0*/  @!P0 BRA `(.L_x_19) ;  /* 0x0000000000048947 */ /* 0x000fea0003800000 */
[----:B------:R-:W-:Y:S01]  /*14f0*/  BPT.TRAP 0x1 ;  /* 0x000000040000795c */ /* 0x000fe20000300000 */
.L_x_19:
[----:B------:R-:W2:Y:S01]  /*1500*/  S2UR UR5, SR_CgaCtaId ;  /* 0x00000000000579c3 */ /* 0x000ea20000008800 */
[----:B------:R-:W-:Y:S01]  /*1510*/  UMOV UR4, 0x400 ;  /* 0x0000040000047882 */ /* 0x000fe20000000000 */
[----:B------:R-:W-:Y:S02]  /*1520*/  IMAD.U32 R0, RZ, RZ, UR38 ;  /* 0x00000026ff007e24 */ /* 0x000fe4000f8e00ff */
[----:B------:R-:W-:-:S03]  /*1530*/  IMAD.U32 R3, RZ, RZ, UR39 ;  /* 0x00000027ff037e24 */ /* 0x000fc6000f8e00ff */
[----:B------:R-:W-:Y:S01]  /*1540*/  SHF.L.U32 R0, R0, 0x1f, RZ ;  /* 0x0000001f00007819 */ /* 0x000fe200000006ff */
[----:B--2---:R-:W-:-:S06]  /*1550*/  ULEA UR4, UR5, UR4, 0x18 ;  /* 0x0000000405047291 */ /* 0x004fcc000f8ec03f */
[----:B------:R-:W-:-:S04]  /*1560*/  IMAD.U32 R6, RZ, RZ, UR4 ;  /* 0x00000004ff067e24 */ /* 0x000fc8000f8e00ff */
[----:B------:R-:W-:-:S04]  /*1570*/  IMAD R3, R3, 0x8, R6 ;  /* 0x0000000803037824 */ /* 0x000fc800078e0206 */
[----:B------:R2:W3:Y:S01]  /*1580*/  SYNCS.PHASECHK.TRANS64.TRYWAIT P1, [R3+URZ], R0 ;  /* 0x00000000030075a7 */ /* 0x0004e2000802017f */
[----:B------:R-:W-:Y:S05]  /*1590*/  @!P0 BRA `(.L_x_20) ;  /* 0x0000000000048947 */ /* 0x000fea0003800000 */
[----:B------:R-:W-:Y:S01]  /*15a0*/  BPT.TRAP 0x1 ;  /* 0x000000040000795c */ /* 0x000fe20000300000 */
.L_x_20:
[----:B---3--:R-:W-:Y:S05]  /*15b0*/  @P1 BRA `(.L_x_21) ;  /* 0x0000000000081947 */ /* 0x008fea0003800000 */
[----:B------:R-:W3:Y:S02]  /*15c0*/  SYNCS.PHASECHK.TRANS64.TRYWAIT P1, [R3+URZ], R0 ;  /* 0x00000000030075a7 */ /* 0x000ee4000802017f */
[----:B---3--:R-:W-:Y:S05]  /*15d0*/  @!P1 BRA `(.L_x_22) ;  /* 0x0000004400e49947 */ /* 0x008fea0003800000 */
.L_x_21:
[----:B------:R-:W-:-:S04]  /*15e0*/  UISETP.LT.AND UP0, UPT, UR40, 0x1, UPT ;  /* 0x000000012800788c */ /* 0x000fc8000bf01270 */
[----:B------:R-:W-:-:S06]  /*15f0*/  USEL UR4, UR40, 0x1, UP0 ;  /* 0x0000000128047887 */ /* 0x000fcc0008000000 */
[----:B--23--:R-:W-:Y:S01]  /*1600*/  IMAD.U32 R0, RZ, RZ, UR4 ;  /* 0x00000004ff007e24 */ /* 0x00cfe2000f8e00ff */
[----:B------:R-:W-:Y:S05]  /*1610*/  WARPSYNC.ALL ;  /* 0x0000000000007948 */ /* 0x000fea0003800000 */
[----:B------:R-:W-:-:S04]  /*1620*/  IADD3 R0, -R0, UR40, RZ ;  /* 0x0000002800007c10 */ /* 0x000fc8000fffe1ff */
[----:B------:R-:W-:Y:S02]  /*1630*/  ISETP.GE.AND P1, PT, R0, 0x1, PT ;  /* 0x000000010000780c */ /* 0x000fe40003f26270 */
[----:B------:R-:W-:Y:S01]  /*1640*/  R2UR UR4, R6 ;  /* 0x00000000060472ca */ /* 0x000fe200000e0000 */
[----:B------:R-:W-:Y:S01]  /*1650*/  WARPGROUP.ARRIVE ;  /* 0x00000000000079c5 */ /* 0x000fe20000000000 */
[----:B------:R-:W-:Y:S01]  /*1660*/  UMOV UR9, 0x40000040 ;  /* 0x4000004000097882 */ /* 0x000fe20000000000 */
[----:B------:R-:W-:-:S10]  /*1670*/  UMOV UR11, 0x40000040 ;  /* 0x40000040000b7882 */ /* 0x000fd40000000000 */
[----:B------:R-:W-:-:S04]  /*1680*/  UIADD3 UR4, UR4, 0x24180, URZ ;  /* 0x0002418004047890 */ /* 0x000fc8000fffe03f */
[----:B------:R-:W-:-:S04]  /*1690*/  USHF.R.U32.HI UR4, URZ, 0x4, UR4 ;  /* 0x000000043f047899 */ /* 0x000fc80008011604 */
[----:B------:R-:W-:Y:S02]  /*16a0*/  ULOP3.LUT UR5, UR4, 0x3fff, URZ, 0xc0, !UPT ;  /* 0x00003fff04057892 */ /* 0x000fe4000f8ec03f */
[----:B------:R-:W-:Y:S02]  /*16b0*/  ULOP3.LUT UR4, UR41, 0x10000, URZ, 0xfc, !UPT ;  /* 0x0001000029047892 */ /* 0x000fe4000f8efc3f */
[----:B------:R-:W-:Y:S02]  /*16c0*/  ULOP3.LUT UR5, UR5, 0x10000, URZ, 0xfc, !UPT ;  /* 0x0001000005057892 */ /* 0x000fe4000f8efc3f */
[----:B------:R-:W-:Y:S02]  /*16d0*/  ULEA UR6, UR39, UR4, 0xa ;  /* 0x0000000427067291 */ /* 0x000fe4000f8e503f */
[----:B------:R-:W-:-:S05]  /*16e0*/  ULEA UR7, UR39, UR5, 0x9 ;  /* 0x0000000527077291 */ /* 0x000fca000f8e483f */
[----:B------:R-:W-:Y:S02]  /*16f0*/  UMOV UR8, UR6 ;  /* 0x0000000600087c82 */ /* 0x000fe40008000000 */
[----:B------:R-:W-:Y:S02]  /*1700*/  UMOV UR10, UR7 ;  /* 0x00000007000a7c82 */ /* 0x000fe40008000000 */
[----:B------:R-:W-:Y:S01]  /*1710*/  HGMMA.64x64x8.F32.TF32 R24, gdesc[UR8], RZ, !UPT, gsb0 ;  /* 0x04e00000081879f0 */ /* 0x000fe2000c0028ff */
[----:B------:R-:W-:Y:S02]  /*1720*/  UIADD3 UR8, UR6, 0x2, URZ ;  /* 0x0000000206087890 */ /* 0x000fe4000fffe03f */
[----:B------:R-:W-:Y:S01]  /*1730*/  UIADD3 UR10, UR7, 0x2, URZ ;  /* 0x00000002070a7890 */ /* 0x000fe2000fffe03f */
[----:B------:R-:W-:Y:S01]  /*1740*/  UMOV UR9, 0x40000040 ;  /* 0x4000004000097882 */ /* 0x000fe20000000000 */
[----:B------:R-:W-:Y:S01]  /*1750*/  UMOV UR11, 0x40000040 ;  /* 0x40000040000b7882 */ /* 0x000fe20000000000 */
[----:B------:R-:W-:-:S02]  /*1760*/  WARPGROUP.DEPBAR.LE gsb0, 0x0 ;  /* 0x00008000000079c5 */ /* 0x000fc40000010000 */
[----:B------:R-:W-:-:S06]  /*1770*/  WARPGROUP.ARRIVE ;  /* 0x00000000000079c5 */ /* 0x000fcc0000000000 */
[----:B------:R-:W-:Y:S01]  /*1780*/  HGMMA.64x64x8.F32.TF32 R24, gdesc[UR8], R24, gsb0 ;  /* 0x04e00000081879f0 */ /* 0x000fe20008002818 */
[----:B------:R-:W-:Y:S02]  /*1790*/  UIADD3 UR8, UR6, 0x4, URZ ;  /* 0x0000000406087890 */ /* 0x000fe4000fffe03f */
[----:B------:R-:W-:Y:S01]  /*17a0*/  UIADD3 UR10, UR7, 0x4, URZ ;  /* 0x00000004070a7890 */ /* 0x000fe2000fffe03f */
[----:B------:R-:W-:Y:S01]  /*17b0*/  UMOV UR9, 0x40000040 ;  /* 0x4000004000097882 */ /* 0x000fe20000000000 */
[----:B------:R-:W-:Y:S01]  /*17c0*/  UMOV UR11, 0x40000040 ;  /* 0x40000040000b7882 */ /* 0x000fe20000000000 */
[----:B------:R-:W-:Y:S02]  /*17d0*/  WARPGROUP.DEPBAR.LE gsb0, 0x0 ;  /* 0x00008000000079c5 */ /* 0x000fe40000010000 */
        /* <DEDUP_REMOVED lines=8> */
[----:B------:R-:W-:Y:S03]  /*1860*/  HGMMA.64x64x8.F32.TF32 R24, gdesc[UR8], R24, gsb0 ;  /* 0x04e00000081879f0 */ /* 0x000fe60008002818 */
[----:B------:R-:W-:Y:S02]  /*1870*/  WARPGROUP.DEPBAR.LE gsb0, 0x0 ;  /* 0x00008000000079c5 */ /* 0x000fe40000010000 */
[----:B------:R-:W-:Y:S05]  /*1880*/  @!P1 BRA `(.L_x_23) ;  /* 0x0000000400249947 */ /* 0x000fea0003800000 */
[----:B------:R-:W-:Y:S02]  /*1890*/  UIADD3 UR6, UR39, 0x1, URZ ;  /* 0x0000000127067890 */ /* 0x000fe4000fffe03f */
[----:B------:R-:W-:Y:S02]  /*18a0*/  IMAD.U32 R3, RZ, RZ, UR39 ;  /* 0x00000027ff037e24 */ /* 0x000fe4000f8e00ff */
[----:B------:R-:W-:-:S04]  /*18b0*/  UISETP.NE.AND UP0, UPT, UR6, 0x9, UPT ;  /* 0x000000090600788c */ /* 0x000fc8000bf05270 */
[----:B------:R-:W-:Y:S02]  /*18c0*/  USEL UR7, URZ, 0x1, UP0 ;  /* 0x000000013f077887 */ /* 0x000fe40008000000 */
[----:B------:R-:W-:Y:S02]  /*18d0*/  USEL UR6, UR6, URZ, UP0 ;  /* 0x0000003f06067287 */ /* 0x000fe40008000000 */
[----:B------:R-:W-:-:S06]  /*18e0*/  ULOP3.LUT UR7, UR38, UR7, URZ, 0x3c, !UPT ;  /* 0x0000000726077292 */ /* 0x000fcc000f8e3c3f */
[----:B------:R-:W-:-:S07]  /*18f0*/  IMAD.U32 R7, RZ, RZ, UR7 ;  /* 0x00000007ff077e24 */ /* 0x000fce000f8e00ff */
.L_x_30:
[----:B------:R-:W-:Y:S05]  /*1900*/  @!P0 BRA `(.L_x_24) ;  /* 0x0000000000048947 */ /* 0x000fea0003800000 */
[----:B------:R-:W-:Y:S01]  /*1910*/  BPT.TRAP 0x1 ;  /* 0x000000040000795c */ /* 0x000fe20000300000 */
.L_x_24:
[----:B------:R-:W2:Y:S01]  /*1920*/  S2UR UR8, SR_CgaCtaId ;  /* 0x00000000000879c3 */ /* 0x000ea20000008800 */
[----:B------:R-:W-:Y:S01]  /*1930*/  UMOV UR7, 0x400 ;  /* 0x0000040000077882 */ /* 0x000fe20000000000 */
[----:B01----:R-:W-:Y:S01]  /*1940*/  IMAD.U32 R5, RZ, RZ, UR6 ;  /* 0x00000006ff057e24 */ /* 0x003fe2000f8e00ff */
[----:B------:R-:W-:Y:S01]  /*1950*/  SHF.L.U32 R4, R7, 0x1f, RZ ;  /* 0x0000001f07047819 */ /* 0x000fe200000006ff */
[----:B--2---:R-:W-:-:S06]  /*1960*/  ULEA UR7, UR8, UR7, 0x18 ;  /* 0x0000000708077291 */ /* 0x004fcc000f8ec03f */
[----:B------:R-:W-:-:S04]  /*1970*/  IMAD.U32 R6, RZ, RZ, UR7 ;  /* 0x00000007ff067e24 */ /* 0x000fc8000f8e00ff */
[----:B------:R-:W-:-:S04]  /*1980*/  IMAD R5, R5, 0x8, R6 ;  /* 0x0000000805057824 */ /* 0x000fc800078e0206 */
[----:B------:R0:W1:Y:S01]  /*1990*/  SYNCS.PHASECHK.TRANS64.TRYWAIT P1, [R5+URZ], R4 ;  /* 0x00000004050075a7 */ /* 0x000062000802017f */
[----:B------:R-:W-:Y:S05]  /*19a0*/  @!P0 BRA `(.L_x_25) ;  /* 0x0000000000048947 */ /* 0x000fea0003800000 */
[----:B------:R-:W-:Y:S01]  /*19b0*/  BPT.TRAP 0x1 ;  /* 0x000000040000795c */ /* 0x000fe20000300000 */
.L_x_25:
[----:B-1----:R-:W-:Y:S05]  /*19c0*/  @P1 BRA `(.L_x_26) ;  /* 0x0000000000081947 */ /* 0x002fea0003800000 */
[----:B------:R-:W1:Y:S02]  /*19d0*/  SYNCS.PHASECHK.TRANS64.TRYWAIT P1, [R5+URZ], R4 ;  /* 0x00000004050075a7 */ /* 0x000e64000802017f */
[----:B-1----:R-:W-:Y:S05]  /*19e0*/  @!P1 BRA `(.L_x_27) ;  /* 0x0000004000f49947 */ /* 0x002fea0003800000 */
.L_x_26:
[----:B------:R-:W-:Y:S01]  /*19f0*/  ULEA UR7, UR6, UR4, 0xa ;  /* 0x0000000406077291 */ /* 0x000fe2000f8e503f */
[----:B------:R-:W-:Y:S01]  /*1a00*/  WARPGROUP.ARRIVE ;  /* 0x00000000000079c5 */ /* 0x000fe20000000000 */
[----:B------:R-:W-:Y:S01]  /*1a10*/  ULEA UR12, UR6, UR5, 0x9 ;  /* 0x00000005060c7291 */ /* 0x000fe2000f8e483f */
[----:B------:R-:W-:Y:S01]  /*1a20*/  UMOV UR9, 0x40000040 ;  /* 0x4000004000097882 */ /* 0x000fe20000000000 */
[----:B------:R-:W-:-:S03]  /*1a30*/  UMOV UR11, 0x40000040 ;  /* 0x40000040000b7882 */ /* 0x000fc60000000000 */
[----:B------:R-:W-:Y:S02]  /*1a40*/  UMOV UR8, UR7 ;  /* 0x0000000700087c82 */ /* 0x000fe40008000000 */
[----:B------:R-:W-:Y:S02]  /*1a50*/  UMOV UR10, UR12 ;  /* 0x0000000c000a7c82 */ /* 0x000fe40008000000 */
[----:B------:R-:W-:Y:S01]  /*1a60*/  HGMMA.64x64x8.F32.TF32 R24, gdesc[UR8], R24, gsb0 ;  /* 0x04e00000081879f0 */ /* 0x000fe20008002818 */
        /* <DEDUP_REMOVED lines=23> */
[----:B------:R-:W-:Y:S01]  /*1be0*/  BPT.TRAP 0x1 ;  /* 0x000000040000795c */ /* 0x000fe20000300000 */
.L_x_28:
[----:B------:R-:W-:-:S13]  /*1bf0*/  ISETP.NE.AND P1, PT, R23, RZ, PT ;  /* 0x000000ff1700720c */ /* 0x000fda0003f25270 */
[----:B01----:R-:W-:-:S04]  /*1c00*/  @P1 IMAD R4, R3, 0x8, R6 ;  /* 0x0000000803041824 */ /* 0x003fc800078e0206 */
[----:B------:R-:W-:-:S05]  /*1c10*/  @P1 VIADD R5, R4, 0x48 ;  /* 0x0000004804051836 */ /* 0x000fca0000000000 */
[----:B------:R-:W-:-:S04]  /*1c20*/  @P1 PRMT R5, R22, 0x654, R5 ;  /* 0x0000065416051816 */ /* 0x000fc80000000005 */
[----:B------:R0:W-:Y:S01]  /*1c30*/  @P1 SYNCS.ARRIVE.TRANS64.RED.A1T0 RZ, [R5+URZ], RZ ;  /* 0x000000ff05ff19a7 */ /* 0x0001e2000810043f */
[----:B------:R-:W-:-:S13]  /*1c40*/  ISETP.GT.U32.AND P1, PT, R19, 0x1, PT ;  /* 0x000000011300780c */ /* 0x000fda0003f24070 */
[----:B0-----:R-:W-:Y:S05]  /*1c50*/  @P1 BRA `(.L_x_29) ;  /* 0x0000000000041947 */ /* 0x001fea0003800000 */
[----:B------:R-:W-:Y:S01]  /*1c60*/  BPT.TRAP 0x1 ;  /* 0x000000040000795c */ /* 0x000fe20000300000 */
.L_x_29:
[----:B------:R-:W-:Y:S01]  /*1c70*/  UIADD3 UR6, UR6, 0x1, URZ ;  /* 0x0000000106067890 */ /* 0x000fe2000fffe03f */
[C---:B------:R-:W-:Y:S01]  /*1c80*/  ISETP.GT.AND P2, PT, R0.reuse, 0x1, PT ;  /* 0x000000010000780c */ /* 0x040fe20003f44270 */
[----:B------:R-:W-:Y:S02]  /*1c90*/  VIADD R3, R3, 0x1 ;  /* 0x0000000103037836 */ /* 0x000fe40000000000 */
[----:B------:R-:W-:Y:S01]  /*1ca0*/  UISETP.NE.AND UP0, UPT, UR6, 0x9, UPT ;  /* 0x000000090600788c */ /* 0x000fe2000bf05270 */
[----:B------:R-:W-:Y:S02]  /*1cb0*/  VIADD R0, R0, 0xffffffff ;  /* 0xffffffff00007836 */ /* 0x000fe40000000000 */
[C---:B------:R-:W-:Y:S01]  /*1cc0*/  ISETP.NE.AND P1, PT, R3.reuse, 0x9, PT ;  /* 0x000000090300780c */ /* 0x040fe20003f25270 */
[----:B------:R-:W-:Y:S02]  /*1cd0*/  USEL UR7, URZ, 0x1, UP0 ;  /* 0x000000013f077887 */ /* 0x000fe40008000000 */
[----:B------:R-:W-:Y:S01]  /*1ce0*/  USEL UR6, UR6, URZ, UP0 ;  /* 0x0000003f06067287 */ /* 0x000fe20008000000 */
[----:B------:R-:W-:-:S03]  /*1cf0*/  SEL R3, R3, RZ, P1 ;  /* 0x000000ff03037207 */ /* 0x000fc60000800000 */
[----:B------:R-:W-:Y:S01]  /*1d00*/  LOP3.LUT R7, R7, UR7, RZ, 0x3c, !PT ;  /* 0x0000000707077c12 */ /* 0x000fe2000f8e3cff */
[----:B------:R-:W-:Y:S07]  /*1d10*/  @P2 BRA `(.L_x_30) ;  /* 0xfffffff800f82947 */ /* 0x000fee000383ffff */
.L_x_23:
[----:B------:R-:W2:Y:S02]  /*1d20*/  LDC R0, c[0x0][0x28c] ;  /* 0x0000a300ff007b82 */ /* 0x000ea40000000800 */
[----:B--2---:R-:W-:-:S13]  /*1d30*/  ISETP.GE.AND P1, PT, R0, 0x1, PT ;  /* 0x000000010000780c */ /* 0x004fda0003f26270 */
[----:B------:R-:W-:Y:S05]  /*1d40*/  @!P1 BRA `(.L_x_31) ;  /* 0x0000000000509947 */ /* 0x000fea0003800000 */
[----:B------:R-:W-:Y:S05]  /*1d50*/  @!P0 BRA `(.L_x_32) ;  /* 0x0000000000048947 */ /* 0x000fea0003800000 */
[----:B------:R-:W-:Y:S01]  /*1d60*/  BPT.TRAP 0x1 ;  /* 0x000000040000795c */ /* 0x000fe20000300000 */
.L_x_32:
[----:B------:R-:W-:Y:S01]  /*1d70*/  ISETP.NE.AND P0, PT, R23, RZ, PT ;  /* 0x000000ff1700720c */ /* 0x000fe20003f05270 */
[----:B------:R-:W-:Y:S01]  /*1d80*/  BSSY B0, `(.L_x_33) ;  /* 0x000000e000007945 */ /* 0x000fe20003800000 */
[----:B------:R-:W-:-:S11]  /*1d90*/  ISETP.GT.U32.AND P1, PT, R19, 0x1, PT ;  /* 0x000000011300780c */ /* 0x000fd60003f24070 */
[----:B------:R-:W-:Y:S05]  /*1da0*/  @!P0 BRA `(.L_x_34) ;  /* 0x00000000002c8947 */ /* 0x000fea0003800000 */
[----:B------:R-:W-:-:S04]  /*1db0*/  UISETP.LT.AND UP0, UPT, UR40, 0x1, UPT ;  /* 0x000000012800788c */ /* 0x000fc8000bf01270 */
[----:B------:R-:W-:-:S04]  /*1dc0*/  USEL UR6, UR40, 0x1, UP0 ;  /* 0x0000000128067887 */ /* 0x000fc80008000000 */
[----:B------:R-:W-:-:S04]  /*1dd0*/  UIADD3 UR6, UR39, UR40, -UR6 ;  /* 0x0000002827067290 */ /* 0x000fc8000fffe806 */
[----:B------:R-:W-:-:S04]  /*1de0*/  UIMAD.WIDE.U32 UR4, UR6, 0x38e38e39, URZ ;  /* 0x38e38e39060478a5 */ /* 0x000fc8000f8e003f */
[----:B------:R-:W-:-:S04]  /*1df0*/  USHF.R.U32.HI UR4, URZ, 0x1, UR5 ;  /* 0x000000013f047899 */ /* 0x000fc80008011605 */
[----:B------:R-:W-:-:S06]  /*1e00*/  UIMAD UR6, UR4, -0x9, UR6 ;  /* 0xfffffff7040678a4 */ /* 0x000fcc000f8e0206 */
[----:B------:R-:W-:-:S04]  /*1e10*/  IMAD.U32 R3, RZ, RZ, UR6 ;  /* 0x00000006ff037e24 */ /* 0x000fc8000f8e00ff */
[----:B------:R-:W-:-:S04]  /*1e20*/  IMAD R0, R3, 0x8, R6 ;  /* 0x0000000803007824 */ /* 0x000fc800078e0206 */
[----:B------:R-:W-:-:S05]  /*1e30*/  VIADD R3, R0, 0x48 ;  /* 0x0000004800037836 */ /* 0x000fca0000000000 */
[----:B------:R-:W-:-:S04]  /*1e40*/  PRMT R3, R22, 0x654, R3 ;  /* 0x0000065416037816 */ /* 0x000fc80000000003 */
[----:B------:R2:W-:Y:S03]  /*1e50*/  SYNCS.ARRIVE.TRANS64.RED.A1T0 RZ, [R3+URZ], RZ ;  /* 0x000000ff03ff79a7 */ /* 0x0005e6000810043f */
.L_x_34:
[----:B------:R-:W-:Y:S05]  /*1e60*/  BSYNC B0 ;  /* 0x0000000000007941 */ /* 0x000fea0003800000 */
.L_x_33:
[----:B------:R-:W-:Y:S05]  /*1e70*/  @P1 BRA `(.L_x_31) ;  /* 0x0000000000041947 */ /* 0x000fea0003800000 */
[----:B------:R-:W-:Y:S01]  /*1e80*/  BPT.TRAP 0x1 ;  /* 0x000000040000795c */ /* 0x000fe20000300000 */
.L_x_31:
[----:B------:R-:W3:Y:S01]  /*1e90*/  LDC R6, c[0x0][0x288] ;  /* 0x0000a200ff067b82 */ /* 0x000ee20000000800 */
[--C-:B------:R-:W-:Y:S01]  /*1ea0*/  SHF.R.U32.HI R0, RZ, 0x2, R18.reuse ;  /* 0x00000002ff007819 */ /* 0x100fe20000011612 */
[----:B------:R-:W-:Y:S01]  /*1eb0*/  IMAD.SHL.U32 R61, R61, 0x40, RZ ;  /* 0x000000403d3d7824 */ /* 0x000fe200078e00ff */
[----:B01----:R-:W-:Y:S01]  /*1ec0*/  SHF.R.U32.HI R5, RZ, 0x7, R18 ;  /* 0x00000007ff057819 */ /* 0x003fe20000011612 */
[----:B------:R-:W-:Y:S01]  /*1ed0*/  UIADD3 UR39, UR40, UR39, URZ ;  /* 0x0000002728277290 */ /* 0x000fe2000fffe03f */
[----:B--2---:R-:W-:Y:S01]  /*1ee0*/  LOP3.LUT R3, R0, 0x7, RZ, 0xc0, !PT ;  /* 0x0000000700037812 */ /* 0x004fe200078ec0ff */
[----:B------:R-:W-:Y:S01]  /*1ef0*/  ULDC UR7, c[0x0][0x284] ;  /* 0x0000a10000077ab9 */ /* 0x000fe20000000800 */
[----:B------:R-:W-:Y:S01]  /*1f00*/  LOP3.LUT R0, R5, 0x1, RZ, 0xc0, !PT ;  /* 0x0000000105007812 */ /* 0x000fe200078ec0ff */
[----:B------:R-:W-:Y:S01]  /*1f10*/  UISETP.GT.U32.AND UP0, UPT, UR39, 0x8, UPT ;  /* 0x000000082700788c */ /* 0x000fe2000bf04070 */
[C---:B------:R-:W-:Y:S01]  /*1f20*/  LOP3.LUT R4, R18.reuse, 0x60, RZ, 0xc0, !PT ;  /* 0x0000006012047812 */ /* 0x040fe200078ec0ff */
[----:B------:R-:W-:Y:S01]  /*1f30*/  UISETP.GE.U32.AND UP1, UPT, UR40, 0x9, UPT ;  /* 0x000000092800788c */ /* 0x000fe2000bf26070 */
[----:B------:R-:W-:Y:S01]  /*1f40*/  LOP3.LUT R5, R18, 0x3, RZ, 0xc0, !PT ;  /* 0x0000000312057812 */ /* 0x000fe200078ec0ff */
[----:B------:R-:W-:Y:S01]  /*1f50*/  IMAD.SHL.U32 R8, R0, 0x40, RZ ;  /* 0x0000004000087824 */ /* 0x000fe200078e00ff */
[----:B------:R-:W-:Y:S01]  /*1f60*/  SHF.R.U32.HI R4, RZ, 0x1, R4 ;  /* 0x00000001ff047819 */ /* 0x000fe20000011604 */
[----:B------:R-:W-:Y:S01]  /*1f70*/  UISETP.LT.U32.AND UP0, UPT, UR40, 0x9, UP0 ;  /* 0x000000092800788c */ /* 0x000fe20008701070 */
[----:B------:R-:W-:Y:S01]  /*1f80*/  SHF.R.S32.HI R15, RZ, 0x1f, R59 ;  /* 0x0000001fff0f7819 */ /* 0x000fe2000001143b */
[----:B------:R-:W-:Y:S01]  /*1f90*/  ULDC.64 UR8, c[0x0][0x5d0] ;  /* 0x0001740000087ab9 */ /* 0x000fe20000000a00 */
[--C-:B------:R-:W-:Y:S01]  /*1fa0*/  IADD3 R7, RZ, -R4, -R3.reuse ;  /* 0x80000004ff077210 */ /* 0x100fe20007ffe803 */
[----:B------:R-:W-:Y:S01]  /*1fb0*/  UIMAD.WIDE.U32 UR4, UR39, 0x38e38e39, URZ ;  /* 0x38e38e39270478a5 */ /* 0x000fe2000f8e003f */
[----:B------:R-:W-:Y:S01]  /*1fc0*/  LOP3.LUT R3, R8, 0x40, R3, 0xe2, !PT ;  /* 0x0000004008037812 */ /* 0x000fe200078ee203 */
[----:B------:R-:W-:Y:S01]  /*1fd0*/  IMAD.SHL.U32 R8, R18, 0x2, RZ ;  /* 0x0000000212087824 */ /* 0x000fe200078e00ff */
[----:B------:R-:W-:Y:S01]  /*1fe0*/  USEL UR6, URZ, 0x1, !UP0 ;  /* 0x000000013f067887 */ /* 0x000fe2000c000000 */
[C---:B------:R-:W-:Y:S01]  /*1ff0*/  IMAD.WIDE R10, R60.reuse, 0x80, RZ ;  /* 0x000000803c0a7825 */ /* 0x040fe200078e02ff */
[----:B------:R-:W-:Y:S01]  /*2000*/  USHF.R.U32.HI UR4, URZ, 0x1, UR5 ;  /* 0x000000013f047899 */ /* 0x000fe20008011605 */
[----:B---3--:R-:W-:Y:S01]  /*2010*/  ISETP.GE.AND P0, PT, R61, R6, PT ;  /* 0x000000063d00720c */ /* 0x008fe20003f06270 */
[----:B------:R-:W-:Y:S01]  /*2020*/  ULOP3.LUT UR38, UR38, UR6, URZ, 0x3c, !UPT ;  /* 0x0000000626267292 */ /* 0x000fe2000f8e3c3f */
[----:B------:R-:W-:Y:S01]  /*2030*/  IMAD R12, R5, -0x2, R6 ;  /* 0xfffffffe050c7824 */ /* 0x000fe200078e0206 */
[----:B------:R-:W-:Y:S01]  /*2040*/  LOP3.LUT R8, R61, 0x6, R8, 0xf8, !PT ;  /* 0x000000063d087812 */ /* 0x000fe200078ef808 */
[----:B------:R-:W-:Y:S01]  /*2050*/  IMAD.SHL.U32 R5, R60, 0x80, RZ ;  /* 0x000000803c057824 */ /* 0x000fe200078e00ff */
[----:B------:R-:W-:Y:S01]  /*2060*/  LOP3.LUT R73, R10, R3, R4, 0xfe, !PT ;  /* 0x000000030a497212 */ /* 0x000fe200078efe04 */
[----:B------:R-:W-:Y:S01]  /*2070*/  IMAD R6, R15, UR8, RZ ;  /* 0x000000080f067c24 */ /* 0x000fe2000f8e02ff */
[----:B------:R-:W-:Y:S01]  /*2080*/  SHF.R.S32.HI R9, RZ, 0x1f, R8 ;  /* 0x0000001fff097819 */ /* 0x000fe20000011408 */
[----:B------:R-:W-:Y:S01]  /*2090*/  IMAD R0, R0, -0x40, R7 ;  /* 0xffffffc000007824 */ /* 0x000fe200078e0207 */
[----:B------:R-:W-:Y:S01]  /*20a0*/  ISETP.GE.OR P0, PT, R5, UR7, P0 ;  /* 0x0000000705007c0c */ /* 0x000fe20008706670 */
[C---:B------:R-:W-:Y:S01]  /*20b0*/  IMAD R13, R59.reuse, UR9, R6 ;  /* 0x000000093b0d7c24 */ /* 0x040fe2000f8e0206 */
[----:B------:R-:W-:Y:S01]  /*20c0*/  UIMAD UR39, UR4, -0x9, UR39 ;  /* 0xfffffff7042778a4 */ /* 0x000fe2000f8e0227 */
[----:B------:R-:W-:Y:S01]  /*20d0*/  IMAD.WIDE.U32 R6, R59, UR8, R8 ;  /* 0x000000083b067c25 */ /* 0x000fe2000f8e0008 */
[----:B------:R-:W-:Y:S01]  /*20e0*/  @UP1 ULOP3.LUT UR38, UR38, 0x1, UR4, 0x78, !UPT ;  /* 0x0000000126261892 */ /* 0x000fe2000f8e7804 */
[----:B------:R-:W-:-:S02]  /*20f0*/  IADD3 R3, -R5, UR7, R0 ;  /* 0x0000000705037c10 */ /* 0x000fc4000fffe100 */
[----:B------:R-:W-:Y:S02]  /*2100*/  IMAD.IADD R7, R7, 0x1, R13 ;  /* 0x0000000107077824 */ /* 0x000fe400078e020d */
[----:B------:R-:W-:Y:S02]  /*2110*/  IMAD.IADD R4, R12, 0x1, -R61 ;  /* 0x000000010c047824 */ /* 0x000fe400078e0a3d */
[----:B------:R-:W-:Y:S02]  /*2120*/  IMAD.MOV.U32 R0, RZ, RZ, -0x1 ;  /* 0xffffffffff007424 */ /* 0x000fe400078e00ff */
[----:B------:R-:W-:Y:S05]  /*2130*/  @P0 BRA `(.L_x_35) ;  /* 0x0000001c00080947 */ /* 0x000fea0003800000 */
[----:B------:R-:W0:Y:S01]  /*2140*/  LDC.64 R66, c[0x0][0x5c8] ;  /* 0x00017200ff427b82 */ /* 0x000e220000000a00 */
[----:B-----5:R-:W-:Y:S01]  /*2150*/  FSETP.NEU.AND P1, PT, R57, RZ, PT ;  /* 0x000000ff3900720b */ /* 0x020fe20003f2d000 */
[----:B------:R-:W-:Y:S01]  /*2160*/  BSSY B0, `(.L_x_35) ;  /* 0x00001bf000007945 */ /* 0x000fe20003800000 */
[----:B------:R-:W-:-:S04]  /*2170*/  ISETP.GT.AND P0, PT, R4, RZ, PT ;  /* 0x000000ff0400720c */ /* 0x000fc80003f04270 */
[----:B------:R-:W-:Y:S01]  /*2180*/  ISETP.GT.AND P4, PT, R3, RZ, P0 ;  /* 0x000000ff0300720c */ /* 0x000fe20000784270 */
[-C--:B0-----:R-:W-:Y:S02]  /*2190*/  IMAD R12, R11, R66.reuse, RZ ;  /* 0x000000420b0c7224 */ /* 0x081fe400078e02ff */
[----:B------:R-:W-:-:S04]  /*21a0*/  IMAD.WIDE.U32 R60, R73, R66, R6 ;  /* 0x00000042493c7225 */ /* 0x000fc800078e0006 */
[----:B------:R-:W-:-:S04]  /*21b0*/  IMAD R5, R73, R67, R12 ;  /* 0x0000004349057224 */ /* 0x000fc800078e020c */
[----:B------:R-:W-:Y:S01]  /*21c0*/  IMAD.IADD R75, R61, 0x1, R5 ;  /* 0x000000013d4b7824 */ /* 0x000fe200078e0205 */
[----:B------:R-:W-:Y:S06]  /*21d0*/  @!P1 BRA `(.L_x_36) ;  /* 0x0000001000dc9947 */ /* 0x000fec0003800000 */
[----:B------:R-:W0:Y:S01]  /*21e0*/  LDC.64 R68, c[0x0][0x5b8] ;  /* 0x00016e00ff447b82 */ /* 0x000e220000000a00 */
[----:B------:R-:W-:-:S07]  /*21f0*/  ULDC.64 UR4, c[0x0][0x5c0] ;  /* 0x0001700000047ab9 */ /* 0x000fce0000000a00 */
[----:B------:R-:W1:Y:S08]  /*2200*/  LDC.64 R62, c[0x0][0x5b0] ;  /* 0x00016c00ff3e7b82 */ /* 0x000e700000000a00 */
[----:B------:R-:W2:Y:S01]  /*2210*/  LDC.64 R70, c[0x0][0x5a8] ;  /* 0x00016a00ff467b82 */ /* 0x000ea20000000a00 */
[-C--:B0-----:R-:W-:Y:S02]  /*2220*/  IMAD R6, R15, R68.reuse, RZ ;  /* 0x000000440f067224 */ /* 0x081fe400078e02ff */
[----:B------:R-:W-:-:S04]  /*2230*/  IMAD.WIDE.U32 R12, R59, R68, R8 ;  /* 0x000000443b0c7225 */ /* 0x000fc800078e0008 */
[----:B------:R-:W-:Y:S02]  /*2240*/  IMAD R61, R59, R69, R6 ;  /* 0x000000453b3d7224 */ /* 0x000fe400078e0206 */
[-C--:B-1----:R-:W-:Y:S02]  /*2250*/  IMAD R10, R11, R62.reuse, RZ ;  /* 0x0000003e0b0a7224 */ /* 0x082fe400078e02ff */
[----:B------:R-:W-:Y:S02]  /*2260*/  IMAD.IADD R13, R13, 0x1, R61 ;  /* 0x000000010d0d7824 */ /* 0x000fe400078e023d */
[C---:B------:R-:W-:Y:S02]  /*2270*/  IMAD R65, R73.reuse, R63, R10 ;  /* 0x0000003f49417224 */ /* 0x040fe400078e020a */
[----:B------:R-:W-:-:S04]  /*2280*/  IMAD.WIDE.U32 R6, R73, R62, R12 ;  /* 0x0000003e49067225 */ /* 0x000fc800078e000c */
[----:B------:R-:W-:Y:S01]  /*2290*/  IMAD.IADD R5, R7, 0x1, R65 ;  /* 0x0000000107057824 */ /* 0x000fe200078e0241 */
[----:B--2---:R-:W-:-:S04]  /*22a0*/  LEA R14, P1, R6, R70, 0x2 ;  /* 0x00000046060e7211 */ /* 0x004fc800078210ff */
[----:B------:R-:W-:-:S05]  /*22b0*/  LEA.HI.X R15, R6, R71, R5, 0x2, P1 ;  /* 0x00000047060f7211 */ /* 0x000fca00008f1405 */
[----:B------:R-:W2:Y:S01]  /*22c0*/  @P4 LDG.E.LTC128B R64, desc[UR36][R14.64] ;  /* 0x000000240e404981 */ /* 0x000ea2000c1e1920 */
[----:B------:R-:W-:Y:S01]  /*22d0*/  IMAD.WIDE.U32 R6, R73, R62, R8 ;  /* 0x0000003e49067225 */ /* 0x000fe200078e0008 */
[C---:B------:R-:W-:Y:S01]  /*22e0*/  SHF.L.U64.HI R11, R62.reuse, 0x3, R63 ;  /* 0x000000033e0b7819 */ /* 0x040fe2000001023f */
[----:B------:R-:W-:Y:S01]  /*22f0*/  BSSY B1, `(.L_x_37) ;  /* 0x0000016000017945 */ /* 0x000fe20003800000 */
[----:B------:R-:W-:Y:S01]  /*2300*/  ISETP.GT.AND P0, PT, R3, 0x8, P0 ;  /* 0x000000080300780c */ /* 0x000fe20000704270 */
[----:B------:R-:W-:Y:S02]  /*2310*/  IMAD.IADD R7, R65, 0x1, R7 ;  /* 0x0000000141077824 */ /* 0x000fe400078e0207 */
[----:B------:R-:W-:Y:S02]  /*2320*/  IMAD.SHL.U32 R10, R62, 0x8, RZ ;  /* 0x000000083e0a7824 */ /* 0x000fe400078e00ff */
[----:B------:R-:W-:-:S04]  /*2330*/  IMAD.WIDE.U32 R20, R59, R68, R6 ;  /* 0x000000443b147225 */ /* 0x000fc800078e0006 */
[----:B------:R-:W-:Y:S01]  /*2340*/  IMAD.WIDE.U32 R62, R73, R62, R10 ;  /* 0x0000003e493e7225 */ /* 0x000fe200078e000a */
[----:B------:R-:W-:Y:S02]  /*2350*/  LEA R10, P1, R60, UR4, 0x2 ;  /* 0x000000043c0a7c11 */ /* 0x000fe4000f8210ff */
[----:B------:R-:W-:Y:S01]  /*2360*/  LEA R6, P3, R20, R70, 0x2 ;  /* 0x0000004614067211 */ /* 0x000fe200078610ff */
[----:B------:R-:W-:Y:S01]  /*2370*/  IMAD.IADD R7, R61, 0x1, R21 ;  /* 0x000000013d077824 */ /* 0x000fe200078e0215 */
[----:B------:R-:W-:Y:S01]  /*2380*/  LEA.HI.X R11, R60, UR5, R75, 0x2, P1 ;  /* 0x000000053c0b7c11 */ /* 0x000fe200088f144b */
[----:B------:R-:W-:Y:S01]  /*2390*/  IMAD.IADD R65, R65, 0x1, R63 ;  /* 0x0000000141417824 */ /* 0x000fe200078e023f */
[----:B------:R-:W-:Y:S02]  /*23a0*/  ISETP.GT.AND P1, PT, R4, 0x1, PT ;  /* 0x000000010400780c */ /* 0x000fe40003f24270 */
[----:B------:R-:W-:Y:S01]  /*23b0*/  LEA.HI.X R7, R20, R71, R7, 0x2, P3 ;  /* 0x0000004714077211 */ /* 0x000fe200018f1407 */
[----:B--2---:R-:W-:-:S04]  /*23c0*/  FMUL R5, R64, R57 ;  /* 0x0000003940057220 */ /* 0x004fc80000400000 */
[----:B------:R-:W-:Y:S01]  /*23d0*/  FFMA R21, R24, R56, R5 ;  /* 0x0000003818157223 */ /* 0x000fe20000000005 */
[----:B------:R-:W-:-:S04]  /*23e0*/  IADD3 R5, P2, R12, R62, RZ ;  /* 0x0000003e0c057210 */ /* 0x000fc80007f5e0ff */
[----:B------:R0:W-:Y:S01]  /*23f0*/  @P4 STG.E desc[UR36][R10.64], R21 ;  /* 0x000000150a004986 */ /* 0x0001e2000c101924 */
[----:B------:R-:W-:Y:S01]  /*2400*/  ISETP.GT.AND P4, PT, R3, RZ, P1 ;  /* 0x000000ff0300720c */ /* 0x000fe20000f84270 */
[----:B------:R-:W-:Y:S01]  /*2410*/  IMAD.X R20, R65, 0x1, R13, P2 ;  /* 0x0000000141147824 */ /* 0x000fe200010e060d */
[----:B------:R-:W-:-:S11]  /*2420*/  LEA R14, P3, R5, R70, 0x2 ;  /* 0x00000046050e7211 */ /* 0x000fd600078610ff */
[----:B0-----:R-:W-:Y:S05]  /*2430*/  @!P4 BRA `(.L_x_38) ;  /* 0x000000000004c947 */ /* 0x001fea0003800000 */
[----:B------:R0:W5:Y:S02]  /*2440*/  LDG.E.LTC128B R64, desc[UR36][R6.64+0x4] ;  /* 0x0000042406407981 */ /* 0x000164000c1e1920 */
.L_x_38:
[----:B------:R-:W-:Y:S05]  /*2450*/  BSYNC B1 ;  /* 0x0000000000017941 */ /* 0x000fea0003800000 */
.L_x_37:
[----:B-----5:R-:W-:Y:S01]  /*2460*/  FMUL R12, R64, R57 ;  /* 0x00000039400c7220 */ /* 0x020fe20000400000 */
[----:B------:R-:W-:-:S03]  /*2470*/  LEA.HI.X R15, R5, R71, R20, 0x2, P3 ;  /* 0x00000047050f7211 */ /* 0x000fc600018f1414 */
[----:B------:R-:W-:-:S05]  /*2480*/  FFMA R25, R25, R56, R12 ;  /* 0x0000003819197223 */ /* 0x000fca000000000c */
[----:B------:R1:W-:Y:S04]  /*2490*/  @P4 STG.E desc[UR36][R10.64+0x4], R25 ;  /* 0x000004190a004986 */ /* 0x0003e8000c101924 */
[----:B------:R-:W2:Y:S01]  /*24a0*/  @P0 LDG.E.LTC128B R64, desc[UR36][R14.64] ;  /* 0x000000240e400981 */ /* 0x000ea2000c1e1920 */
[C---:B------:R-:W-:Y:S01]  /*24b0*/  SHF.L.U64.HI R13, R66.reuse, 0x5, R67 ;  /* 0x00000005420d7819 */ /* 0x040fe20000010243 */
[----:B------:R-:W-:Y:S01]  /*24c0*/  BSSY B1, `(.L_x_39) ;  /* 0x0000010000017945 */ /* 0x000fe20003800000 */
[----:B------:R-:W-:Y:S02]  /*24d0*/  LEA R12, P3, R66, R10, 0x5 ;  /* 0x0000000a420c7211 */ /* 0x000fe400078628ff */
[----:B------:R-:W-:Y:S02]  /*24e0*/  IADD3 R20, P2, R8, R62, RZ ;  /* 0x0000003e08147210 */ /* 0x000fe40007f5e0ff */
[----:B------:R-:W-:Y:S01]  /*24f0*/  ISETP.GT.AND P1, PT, R3, 0x8, P1 ;  /* 0x000000080300780c */ /* 0x000fe20000f24270 */
[----:B------:R-:W-:-:S02]  /*2500*/  IMAD.X R13, R13, 0x1, R11, P3 ;  /* 0x000000010d0d7824 */ /* 0x000fc400018e060b */
[----:B------:R-:W-:Y:S01]  /*2510*/  IMAD.X R21, R9, 0x1, R65, P2 ;  /* 0x0000000109157824 */ /* 0x000fe200010e0641 */
[----:B------:R-:W-:Y:S01]  /*2520*/  ISETP.GT.AND P2, PT, R4, 0x8, PT ;  /* 0x000000080400780c */ /* 0x000fe20003f44270 */
[----:B------:R-:W-:-:S04]  /*2530*/  IMAD.WIDE.U32 R20, R59, R68, R20 ;  /* 0x000000443b147225 */ /* 0x000fc800078e0014 */
[----:B------:R-:W-:Y:S01]  /*2540*/  IMAD.IADD R9, R61, 0x1, R21 ;  /* 0x000000013d097824 */ /* 0x000fe200078e0215 */
[----:B------:R-:W-:-:S04]  /*2550*/  LEA R8, P4, R20, R70, 0x2 ;  /* 0x0000004614087211 */ /* 0x000fc800078810ff */
[----:B------:R-:W-:Y:S01]  /*2560*/  LEA.HI.X R9, R20, R71, R9, 0x2, P4 ;  /* 0x0000004714097211 */ /* 0x000fe200020f1409 */
[----:B--2---:R-:W-:-:S04]  /*2570*/  FMUL R5, R64, R57 ;  /* 0x0000003940057220 */ /* 0x004fc80000400000 */
[----:B------:R-:W-:-:S05]  /*2580*/  FFMA R5, R26, R56, R5 ;  /* 0x000000381a057223 */ /* 0x000fca0000000005 */
[----:B------:R1:W-:Y:S01]  /*2590*/  @P0 STG.E desc[UR36][R12.64], R5 ;  /* 0x000000050c000986 */ /* 0x0003e2000c101924 */
[----:B------:R-:W-:Y:S05]  /*25a0*/  @!P1 BRA `(.L_x_40) ;  /* 0x0000000000049947 */ /* 0x000fea0003800000 */
[----:B------:R2:W5:Y:S02]  /*25b0*/  LDG.E.LTC128B R64, desc[UR36][R8.64+0x4] ;  /* 0x0000042408407981 */ /* 0x000564000c1e1920 */
.L_x_40:
[----:B------:R-:W-:Y:S05]  /*25c0*/  BSYNC B1 ;  /* 0x0000000000017941 */ /* 0x000fea0003800000 */
.L_x_39:
[----:B-----5:R-:W-:Y:S01]  /*25d0*/  FMUL R14, R64, R57 ;  /* 0x00000039400e7220 */ /* 0x020fe20000400000 */
[----:B------:R-:W-:Y:S01]  /*25e0*/  ISETP.GT.AND P3, PT, R3, RZ, P2 ;  /* 0x000000ff0300720c */ /* 0x000fe20001764270 */
[----:B------:R-:W-:Y:S01]  /*25f0*/  BSSY B1, `(.L_x_41) ;  /* 0x0000006000017945 */ /* 0x000fe20003800000 */
[----:B------:R-:W-:Y:S01]  /*2600*/  ISETP.GT.AND P0, PT, R4, 0x9, PT ;  /* 0x000000090400780c */ /* 0x000fe20003f04270 */
[----:B------:R-:W-:-:S05]  /*2610*/  FFMA R27, R27, R56, R14 ;  /* 0x000000381b1b7223 */ /* 0x000fca000000000e */
[----:B------:R3:W-:Y:S05]  /*2620*/  @P1 STG.E desc[UR36][R12.64+0x4], R27 ;  /* 0x0000041b0c001986 */ /* 0x0007ea000c101924 */
[----:B------:R-:W-:Y:S05]  /*2630*/  @!P3 BRA `(.L_x_42) ;  /* 0x000000000004b947 */ /* 0x000fea0003800000 */
[----:B------:R4:W5:Y:S02]  /*2640*/  LDG.E.LTC128B R64, desc[UR36][R6.64+0x20] ;  /* 0x0000202406407981 */ /* 0x000964000c1e1920 */
.L_x_42:
[----:B------:R-:W-:Y:S05]  /*2650*/  BSYNC B1 ;  /* 0x0000000000017941 */ /* 0x000fea0003800000 */
.L_x_41:
[----:B-1---5:R-:W-:Y:S01]  /*2660*/  FMUL R5, R64, R57 ;  /* 0x0000003940057220 */ /* 0x022fe20000400000 */
[----:B------:R-:W-:Y:S01]  /*2670*/  ISETP.GT.AND P1, PT, R3, RZ, P0 ;  /* 0x000000ff0300720c */ /* 0x000fe20000724270 */
[----:B------:R-:W-:Y:S02]  /*2680*/  BSSY B1, `(.L_x_43) ;  /* 0x0000005000017945 */ /* 0x000fe40003800000 */
[----:B------:R-:W-:-:S05]  /*2690*/  FFMA R5, R28, R56, R5 ;  /* 0x000000381c057223 */ /* 0x000fca0000000005 */
[----:B------:R1:W-:Y:S05]  /*26a0*/  @P3 STG.E desc[UR36][R10.64+0x20], R5 ;  /* 0x000020050a003986 */ /* 0x0003ea000c101924 */
[----:B------:R-:W-:Y:S05]  /*26b0*/  @!P1 BRA `(.L_x_44) ;  /* 0x0000000000049947 */ /* 0x000fea0003800000 */
[----:B------:R0:W5:Y:S02]  /*26c0*/  LDG.E.LTC128B R64, desc[UR36][R6.64+0x24] ;  /* 0x0000242406407981 */ /* 0x000164000c1e1920 */
.L_x_44:
[----:B------:R-:W-:Y:S05]  /*26d0*/  BSYNC B1 ;  /* 0x0000000000017941 */ /* 0x000fea0003800000 */
.L_x_43:
[----:B-----5:R-:W-:Y:S01]  /*26e0*/  FMUL R14, R64, R57 ;  /* 0x00000039400e7220 */ /* 0x020fe20000400000 */
[----:B------:R-:W-:Y:S01]  /*26f0*/  ISETP.GT.AND P2, PT, R3, 0x8, P2 ;  /* 0x000000080300780c */ /* 0x000fe20001744270 */
[----:B------:R-:W-:Y:S02]  /*2700*/  BSSY B1, `(.L_x_45) ;  /* 0x0000005000017945 */ /* 0x000fe40003800000 */
[----:B------:R-:W-:-:S05]  /*2710*/  FFMA R29, R29, R56, R14 ;  /* 0x000000381d1d7223 */ /* 0x000fca000000000e */
[----:B------:R0:W-:Y:S05]  /*2720*/  @P1 STG.E desc[UR36][R10.64+0x24], R29 ;  /* 0x0000241d0a001986 */ /* 0x0001ea000c101924 */
[----:B------:R-:W-:Y:S05]  /*2730*/  @!P2 BRA `(.L_x_46) ;  /* 0x000000000004a947 */ /* 0x000fea0003800000 */
[----:B------:R0:W5:Y:S02]  /*2740*/  LDG.E.LTC128B R64, desc[UR36][R8.64+0x20] ;  /* 0x0000202408407981 */ /* 0x000164000c1e1920 */
.L_x_46:
[----:B------:R-:W-:Y:S05]  /*2750*/  BSYNC B1 ;  /* 0x0000000000017941 */ /* 0x000fea0003800000 */
.L_x_45:
[----:B-1---5:R-:W-:Y:S01]  /*2760*/  FMUL R5, R64, R57 ;  /* 0x0000003940057220 */ /* 0x022fe20000400000 */
[----:B------:R-:W-:Y:S01]  /*2770*/  ISETP.GT.AND P0, PT, R3, 0x8, P0 ;  /* 0x000000080300780c */ /* 0x000fe20000704270 */
[----:B------:R-:W-:Y:S01]  /*2780*/  BSSY B1, `(.L_x_47) ;  /* 0x0000006000017945 */ /* 0x000fe20003800000 */
[----:B------:R-:W-:Y:S01]  /*2790*/  ISETP.GT.AND P1, PT, R4, 0x10, PT ;  /* 0x000000100400780c */ /* 0x000fe20003f24270 */
[----:B------:R-:W-:-:S05]  /*27a0*/  FFMA R5, R30, R56, R5 ;  /* 0x000000381e057223 */ /* 0x000fca0000000005 */
[----:B------:R1:W-:Y:S05]  /*27b0*/  @P2 STG.E desc[UR36][R12.64+0x20], R5 ;  /* 0x000020050c002986 */ /* 0x0003ea000c101924 */
[----:B------:R-:W-:Y:S05]  /*27c0*/  @!P0 BRA `(.L_x_48) ;  /* 0x0000000000048947 */ /* 0x000fea0003800000 */
[----:B------:R0:W5:Y:S02]  /*27d0*/  LDG.E.LTC128B R64, desc[UR36][R8.64+0x24] ;  /* 0x0000242408407981 */ /* 0x000164000c1e1920 */
.L_x_48:
[----:B------:R-:W-:Y:S05]  /*27e0*/  BSYNC B1 ;  /* 0x0000000000017941 */ /* 0x000fea0003800000 */
.L_x_47:
        /* <DEDUP_REMOVED lines=8> */
.L_x_50:
[----:B------:R-:W-:Y:S05]  /*2870*/  BSYNC B1 ;  /* 0x0000000000017941 */ /* 0x000fea0003800000 */
.L_x_49:
[----:B-1---5:R-:W-:Y:S01]  /*2880*/  FMUL R5, R64, R57 ;  /* 0x0000003940057220 */ /* 0x022fe20000400000 */
[----:B------:R-:W-:Y:S01]  /*2890*/  ISETP.GT.AND P0, PT, R3, RZ, P2 ;  /* 0x000000ff0300720c */ /* 0x000fe20001704270 */
[----:B------:R-:W-:Y:S02]  /*28a0*/  BSSY B1, `(.L_x_51) ;  /* 0x0000005000017945 */ /* 0x000fe40003800000 */
[----:B------:R-:W-:-:S05]  /*28b0*/  FFMA R5, R32, R56, R5 ;  /* 0x0000003820057223 */ /* 0x000fca0000000005 */
[----:B------:R1:W-:Y:S05]  /*28c0*/  @P3 STG.E desc[UR36][R10.64+0x40], R5 ;  /* 0x000040050a003986 */ /* 0x0003ea000c101924 */
[----:B------:R-:W-:Y:S05]  /*28d0*/  @!P0 BRA `(.L_x_52) ;  /* 0x0000000000048947 */ /* 0x000fea0003800000 */
[----:B------:R0:W5:Y:S02]  /*28e0*/  LDG.E.LTC128B R64, desc[UR36][R6.64+0x44] ;  /* 0x0000442406407981 */ /* 0x000164000c1e1920 */
.L_x_52:
[----:B------:R-:W-:Y:S05]  /*28f0*/  BSYNC B1 ;  /* 0x0000000000017941 */ /* 0x000fea0003800000 */
.L_x_51:
[----:B-----5:R-:W-:Y:S01]  /*2900*/  FMUL R14, R64, R57 ;  /* 0x00000039400e7220 */ /* 0x020fe20000400000 */
[----:B------:R-:W-:Y:S01]  /*2910*/  ISETP.GT.AND P1, PT, R3, 0x8, P1 ;  /* 0x000000080300780c */ /* 0x000fe20000f24270 */
[----:B------:R-:W-:Y:S02]  /*2920*/  BSSY B1, `(.L_x_53) ;  /* 0x0000005000017945 */ /* 0x000fe40003800000 */
[----:B------:R-:W-:-:S05]  /*2930*/  FFMA R33, R33, R56, R14 ;  /* 0x0000003821217223 */ /* 0x000fca000000000e */
[----:B------:R0:W-:Y:S05]  /*2940*/  @P0 STG.E desc[UR36][R10.64+0x44], R33 ;  /* 0x000044210a000986 */ /* 0x0001ea000c101924 */
[----:B------:R-:W-:Y:S05]  /*2950*/  @!P1 BRA `(.L_x_54) ;  /* 0x0000000000049947 */ /* 0x000fea0003800000 */
[----:B------:R0:W5:Y:S02]  /*2960*/  LDG.E.LTC128B R64, desc[UR36][R8.64+0x40] ;  /* 0x0000402408407981 */ /* 0x000164000c1e1920 */
.L_x_54:
[----:B------:R-:W-:Y:S05]  /*2970*/  BSYNC B1 ;  /* 0x0000000000017941 */ /* 0x000fea0003800000 */
.L_x_53:
        /* <DEDUP_REMOVED lines=8> */
.L_x_56:
[----:B------:R-:W-:Y:S05]  /*2a00*/  BSYNC B1 ;  /* 0x0000000000017941 */ /* 0x000fea0003800000 */
.L_x_55:
        /* <DEDUP_REMOVED lines=8> */
.L_x_58:
[----:B------:R-:W-:Y:S05]  /*2a90*/  BSYNC B1 ;  /* 0x0000000000017941 */ /* 0x000fea0003800000 */
.L_x_57:
[----:B-1---5:R-:W-:Y:S01]  /*2aa0*/  FMUL R5, R64, R57 ;  /* 0x0000003940057220 */ /* 0x022fe20000400000 */
[----:B------:R-:W-:Y:S01]  /*2ab0*/  ISETP.GT.AND P2, PT, R3, RZ, P1 ;  /* 0x000000ff0300720c */ /* 0x000fe20000f44270 */
[----:B------:R-:W-:Y:S02]  /*2ac0*/  BSSY B1, `(.L_x_59) ;  /* 0x0000005000017945 */ /* 0x000fe40003800000 */
[----:B------:R-:W-:-:S05]  /*2ad0*/  FFMA R5, R36, R56, R5 ;  /* 0x0000003824057223 */ /* 0x000fca0000000005 */
[----:B------:R1:W-:Y:S05]  /*2ae0*/  @P3 STG.E desc[UR36][R10.64+0x60], R5 ;  /* 0x000060050a003986 */ /* 0x0003ea000c101924 */
[----:B------:R-:W-:Y:S05]  /*2af0*/  @!P2 BRA `(.L_x_60) ;  /* 0x000000000004a947 */ /* 0x000fea0003800000 */
[----:B------:R0:W5:Y:S02]  /*2b00*/  LDG.E.LTC128B R64, desc[UR36][R6.64+0x64] ;  /* 0x0000642406407981 */ /* 0x000164000c1e1920 */
.L_x_60:
[----:B------:R-:W-:Y:S05]  /*2b10*/  BSYNC B1 ;  /* 0x0000000000017941 */ /* 0x000fea0003800000 */
.L_x_59:
[----:B-----5:R-:W-:Y:S01]  /*2b20*/  FMUL R14, R64, R57 ;  /* 0x00000039400e7220 */ /* 0x020fe20000400000 */
[----:B------:R-:W-:Y:S01]  /*2b30*/  ISETP.GT.AND P0, PT, R3, 0x8, P0 ;  /* 0x000000080300780c */ /* 0x000fe20000704270 */
[----:B------:R-:W-:Y:S02]  /*2b40*/  BSSY B1, `(.L_x_61) ;  /* 0x0000005000017945 */ /* 0x000fe40003800000 */
[----:B------:R-:W-:-:S05]  /*2b50*/  FFMA R37, R37, R56, R14 ;  /* 0x0000003825257223 */ /* 0x000fca000000000e */
[----:B------:R0:W-:Y:S05]  /*2b60*/  @P2 STG.E desc[UR36][R10.64+0x64], R37 ;  /* 0x000064250a002986 */ /* 0x0001ea000c101924 */
[----:B------:R-:W-:Y:S05]  /*2b70*/  @!P0 BRA `(.L_x_62) ;  /* 0x0000000000048947 */ /* 0x000fea0003800000 */
[----:B------:R0:W5:Y:S02]  /*2b80*/  LDG.E.LTC128B R64, desc[UR36][R8.64+0x60] ;  /* 0x0000602408407981 */ /* 0x000164000c1e1920 */
.L_x_62:
[----:B------:R-:W-:Y:S05]  /*2b90*/  BSYNC B1 ;  /* 0x0000000000017941 */ /* 0x000fea0003800000 */
.L_x_61:
        /* <DEDUP_REMOVED lines=8> */
.L_x_64:
[----:B------:R-:W-:Y:S05]  /*2c20*/  BSYNC B1 ;  /* 0x0000000000017941 */ /* 0x000fea0003800000 */
.L_x_63:
        /* <DEDUP_REMOVED lines=8> */
.L_x_66:
[----:B------:R-:W-:Y:S05]  /*2cb0*/  BSYNC B1 ;  /* 0x0000000000017941 */ /* 0x000fea0003800000 */
.L_x_65:
[----:B-1---5:R-:W-:Y:S01]  /*2cc0*/  FMUL R5, R64, R57 ;  /* 0x0000003940057220 */ /* 0x022fe20000400000 */
[----:B------:R-:W-:Y:S01]  /*2cd0*/  ISETP.GT.AND P1, PT, R3, RZ, P0 ;  /* 0x000000ff0300720c */ /* 0x000fe20000724270 */
[----:B------:R-:W-:Y:S02]  /*2ce0*/  BSSY B1, `(.L_x_67) ;  /* 0x0000005000017945 */ /* 0x000fe40003800000 */
[----:B------:R-:W-:-:S05]  /*2cf0*/  FFMA R5, R40, R56, R5 ;  /* 0x0000003828057223 */ /* 0x000fca0000000005 */
[----:B------:R1:W-:Y:S05]  /*2d00*/  @P3 STG.E desc[UR36][R10.64+0x80], R5 ;  /* 0x000080050a003986 */ /* 0x0003ea000c101924 */
[----:B------:R-:W-:Y:S05]  /*2d10*/  @!P1 BRA `(.L_x_68) ;  /* 0x0000000000049947 */ /* 0x000fea0003800000 */
[----:B------:R0:W5:Y:S02]  /*2d20*/  LDG.E.LTC128B R64, desc[UR36][R6.64+0x84] ;  /* 0x0000842406407981 */ /* 0x000164000c1e1920 */
.L_x_68:
[----:B------:R-:W-:Y:S05]  /*2d30*/  BSYNC B1 ;  /* 0x0000000000017941 */ /* 0x000fea0003800000 */
.L_x_67:
[----:B-----5:R-:W-:Y:S01]  /*2d40*/  FMUL R14, R64, R57 ;  /* 0x00000039400e7220 */ /* 0x020fe20000400000 */
[----:B------:R-:W-:Y:S01]  /*2d50*/  ISETP.GT.AND P2, PT, R3, 0x8, P2 ;  /* 0x000000080300780c */ /* 0x000fe20001744270 */
[----:B------:R-:W-:Y:S02]  /*2d60*/  BSSY B1, `(.L_x_69) ;  /* 0x0000005000017945 */ /* 0x000fe40003800000 */
[----:B------:R-:W-:-:S05]  /*2d70*/  FFMA R41, R41, R56, R14 ;  /* 0x0000003829297223 */ /* 0x000fca000000000e */
[----:B------:R0:W-:Y:S05]  /*2d80*/  @P1 STG.E desc[UR36][R10.64+0x84], R41 ;  /* 0x000084290a001986 */ /* 0x0001ea000c101924 */
[----:B------:R-:W-:Y:S05]  /*2d90*/  @!P2 BRA `(.L_x_70) ;  /* 0x000000000004a947 */ /* 0x000fea0003800000 */
[----:B------:R0:W5:Y:S02]  /*2da0*/  LDG.E.LTC128B R64, desc[UR36][R8.64+0x80] ;  /* 0x0000802408407981 */ /* 0x000164000c1e1920 */
.L_x_70:
[----:B------:R-:W-:Y:S05]  /*2db0*/  BSYNC B1 ;  /* 0x0000000000017941 */ /* 0x000fea0003800000 */
.L_x_69:
        /* <DEDUP_REMOVED lines=8> */
.L_x_72:
[----:B------:R-:W-:Y:S05]  /*2e40*/  BSYNC B1 ;  /* 0x0000000000017941 */ /* 0x000fea0003800000 */
.L_x_71:
        /* <DEDUP_REMOVED lines=8> */
.L_x_74:
[----:B------:R-:W-:Y:S05]  /*2ed0*/  BSYNC B1 ;  /* 0x0000000000017941 */ /* 0x000fea0003800000 */
.L_x_73:
[----:B-1---5:R-:W-:Y:S01]  /*2ee0*/  FMUL R5, R64, R57 ;  /* 0x0000003940057220 */ /* 0x022fe20000400000 */
[----:B------:R-:W-:Y:S01]  /*2ef0*/  ISETP.GT.AND P0, PT, R3, RZ, P2 ;  /* 0x000000ff0300720c */ /* 0x000fe20001704270 */
[----:B------:R-:W-:Y:S02]  /*2f00*/  BSSY B1, `(.L_x_75) ;  /* 0x0000005000017945 */ /* 0x000fe40003800000 */
[----:B------:R-:W-:-:S05]  /*2f10*/  FFMA R5, R44, R56, R5 ;  /* 0x000000382c057223 */ /* 0x000fca0000000005 */
[----:B------:R1:W-:Y:S05]  /*2f20*/  @P3 STG.E desc[UR36][R10.64+0xa0], R5 ;  /* 0x0000a0050a003986 */ /* 0x0003ea000c101924 */
[----:B------:R-:W-:Y:S05]  /*2f30*/  @!P0 BRA `(.L_x_76) ;  /* 0x0000000000048947 */ /* 0x000fea0003800000 */
[----:B------:R0:W5:Y:S02]  /*2f40*/  LDG.E.LTC128B R64, desc[UR36][R6.64+0xa4] ;  /* 0x0000a42406407981 */ /* 0x000164000c1e1920 */
.L_x_76:
[----:B------:R-:W-:Y:S05]  /*2f50*/  BSYNC B1 ;  /* 0x0000000000017941 */ /* 0x000fea0003800000 */
.L_x_75:
[----:B-----5:R-:W-:Y:S01]  /*2f60*/  FMUL R14, R64, R57 ;  /* 0x00000039400e7220 */ /* 0x020fe20000400000 */
[----:B------:R-:W-:Y:S01]  /*2f70*/  ISETP.GT.AND P1, PT, R3, 0x8, P1 ;  /* 0x000000080300780c */ /* 0x000fe20000f24270 */
[----:B------:R-:W-:Y:S02]  /*2f80*/  BSSY B1, `(.L_x_77) ;  /* 0x0000005000017945 */ /* 0x000fe40003800000 */
[----:B------:R-:W-:-:S05]  /*2f90*/  FFMA R45, R45, R56, R14 ;  /* 0x000000382d2d7223 */ /* 0x000fca000000000e */
[----:B------:R0:W-:Y:S05]  /*2fa0*/  @P0 STG.E desc[UR36][R10.64+0xa4], R45 ;  /* 0x0000a42d0a000986 */ /* 0x0001ea000c101924 */
[----:B------:R-:W-:Y:S05]  /*2fb0*/  @!P1 BRA `(.L_x_78) ;  /* 0x0000000000049947 */ /* 0x000fea0003800000 */
[----:B------:R0:W5:Y:S02]  /*2fc0*/  LDG.E.LTC128B R64, desc[UR36][R8.64+0xa0] ;  /* 0x0000a02408407981 */ /* 0x000164000c1e1920 */
.L_x_78:
[----:B------:R-:W-:Y:S05]  /*2fd0*/  BSYNC B1 ;  /* 0x0000000000017941 */ /* 0x000fea0003800000 */
.L_x_77:
        /* <DEDUP_REMOVED lines=8> */
.L_x_80:
[----:B------:R-:W-:Y:S05]  /*3060*/  BSYNC B1 ;  /* 0x0000000000017941 */ /* 0x000fea0003800000 */
.L_x_79:
        /* <DEDUP_REMOVED lines=8> */
.L_x_82:
[----:B------:R-:W-:Y:S05]  /*30f0*/  BSYNC B1 ;  /* 0x0000000000017941 */ /* 0x000fea0003800000 */
.L_x_81:
[----:B-1---5:R-:W-:Y:S01]  /*3100*/  FMUL R5, R64, R57 ;  /* 0x0000003940057220 */ /* 0x022fe20000400000 */
[----:B------:R-:W-:Y:S01]  /*3110*/  ISETP.GT.AND P2, PT, R3, RZ, P1 ;  /* 0x000000ff0300720c */ /* 0x000fe20000f44270 */
[----:B------:R-:W-:Y:S02]  /*3120*/  BSSY B1, `(.L_x_83) ;  /* 0x0000005000017945 */ /* 0x000fe40003800000 */
[----:B------:R-:W-:-:S05]  /*3130*/  FFMA R5, R48, R56, R5 ;  /* 0x0000003830057223 */ /* 0x000fca0000000005 */
[----:B------:R1:W-:Y:S05]  /*3140*/  @P3 STG.E desc[UR36][R10.64+0xc0], R5 ;  /* 0x0000c0050a003986 */ /* 0x0003ea000c101924 */
[----:B------:R-:W-:Y:S05]  /*3150*/  @!P2 BRA `(.L_x_84) ;  /* 0x000000000004a947 */ /* 0x000fea0003800000 */
[----:B------:R0:W5:Y:S02]  /*3160*/  LDG.E.LTC128B R64, desc[UR36][R6.64+0xc4] ;  /* 0x0000c42406407981 */ /* 0x000164000c1e1920 */
.L_x_84:
[----:B------:R-:W-:Y:S05]  /*3170*/  BSYNC B1 ;  /* 0x0000000000017941 */ /* 0x000fea0003800000 */
.L_x_83:
[----:B-----5:R-:W-:Y:S01]  /*3180*/  FMUL R14, R64, R57 ;  /* 0x00000039400e7220 */ /* 0x020fe20000400000 */
[----:B------:R-:W-:Y:S01]  /*3190*/  ISETP.GT.AND P0, PT, R3, 0x8, P0 ;  /* 0x000000080300780c */ /* 0x000fe20000704270 */
[----:B------:R-:W-:Y:S02]  /*31a0*/  BSSY B1, `(.L_x_85) ;  /* 0x0000005000017945 */ /* 0x000fe40003800000 */
[----:B------:R-:W-:-:S05]  /*31b0*/  FFMA R49, R49, R56, R14 ;  /* 0x0000003831317223 */ /* 0x000fca000000000e */
[----:B------:R0:W-:Y:S05]  /*31c0*/  @P2 STG.E desc[UR36][R10.64+0xc4], R49 ;  /* 0x0000c4310a002986 */ /* 0x0001ea000c101924 */
[----:B------:R-:W-:Y:S05]  /*31d0*/  @!P0 BRA `(.L_x_86) ;  /* 0x0000000000048947 */ /* 0x000fea0003800000 */
[----:B------:R0:W5:Y:S02]  /*31e0*/  LDG.E.LTC128B R64, desc[UR36][R8.64+0xc0] ;  /* 0x0000c02408407981 */ /* 0x000164000c1e1920 */
.L_x_86:
[----:B------:R-:W-:Y:S05]  /*31f0*/  BSYNC B1 ;  /* 0x0000000000017941 */ /* 0x000fea0003800000 */
.L_x_85:
        /* <DEDUP_REMOVED lines=8> */
.L_x_88:
[----:B------:R-:W-:Y:S05]  /*3280*/  BSYNC B1 ;  /* 0x0000000000017941 */ /* 0x000fea0003800000 */
.L_x_87:
[----:B-----5:R-:W-:Y:S01]  /*3290*/  FMUL R14, R64, R57 ;  /* 0x00000039400e7220 */ /* 0x020fe20000400000 */
[----:B------:R-:W-:Y:S01]  /*32a0*/  ISETP.GT.AND P0, PT, R4, 0x39, PT ;  /* 0x000000390400780c */ /* 0x000fe20003f04270 */
[----:B------:R-:W-:Y:S01]  /*32b0*/  @P1 IMAD.MOV.U32 R4, RZ, RZ, R12 ;  /* 0x000000ffff041224 */ /* 0x000fe200078e000c */
[----:B------:R-:W-:Y:S01]  /*32c0*/  ISETP.GT.AND P3, PT, R3, RZ, P2 ;  /* 0x000000ff0300720c */ /* 0x000fe20001764270 */
[----:B------:R-:W-:Y:S01]  /*32d0*/  FFMA R51, R51, R56, R14 ;  /* 0x0000003833337223 */ /* 0x000fe2000000000e */
[----:B-1----:R-:W-:Y:S01]  /*32e0*/  @P1 IMAD.MOV.U32 R5, RZ, RZ, R13 ;  /* 0x000000ffff051224 */ /* 0x002fe200078e000d */
[----:B------:R-:W-:Y:S04]  /*32f0*/  BSSY B1, `(.L_x_89) ;  /* 0x0000004000017945 */ /* 0x000fe80003800000 */
[----:B------:R1:W-:Y:S06]  /*3300*/  @P1 STG.E desc[UR36][R4.64+0xc4], R51 ;  /* 0x0000c43304001986 */ /* 0x0003ec000c101924 */
[----:B------:R-:W-:Y:S05]  /*3310*/  @!P3 BRA `(.L_x_90) ;  /* 0x000000000004b947 */ /* 0x000fea0003800000 */
[----:B------:R0:W5:Y:S02]  /*3320*/  LDG.E.LTC128B R64, desc[UR36][R6.64+0xe0] ;  /* 0x0000e02406407981 */ /* 0x000164000c1e1920 */
.L_x_90:
[----:B------:R-:W-:Y:S05]  /*3330*/  BSYNC B1 ;  /* 0x0000000000017941 */ /* 0x000fea0003800000 */
.L_x_89:
[----:B-1---5:R-:W-:Y:S01]  /*3340*/  FMUL R5, R64, R57 ;  /* 0x0000003940057220 */ /* 0x022fe20000400000 */
[----:B------:R-:W-:Y:S01]  /*3350*/  @P3 IMAD.MOV.U32 R4, RZ, RZ, R10 ;  /* 0x000000ffff043224 */ /* 0x000fe200078e000a */
[----:B------:R-:W-:Y:S01]  /*3360*/  ISETP.GT.AND P1, PT, R3, RZ, P0 ;  /* 0x000000ff0300720c */ /* 0x000fe20000724270 */
[----:B------:R-:W-:Y:S01]  /*3370*/  BSSY B1, `(.L_x_91) ;  /* 0x0000006000017945 */ /* 0x000fe20003800000 */
[----:B------:R-:W-:Y:S01]  /*3380*/  FFMA R15, R52, R56, R5 ;  /* 0x00000038340f7223 */ /* 0x000fe20000000005 */
[----:B------:R-:W-:-:S05]  /*3390*/  @P3 IMAD.MOV.U32 R5, RZ, RZ, R11 ;  /* 0x000000ffff053224 */ /* 0x000fca00078e000b */
[----:B------:R1:W-:Y:S05]  /*33a0*/  @P3 STG.E desc[UR36][R4.64+0xe0], R15 ;  /* 0x0000e00f04003986 */ /* 0x0003ea000c101924 */
[----:B------:R-:W-:Y:S05]  /*33b0*/  @!P1 BRA `(.L_x_92) ;  /* 0x0000000000049947 */ /* 0x000fea0003800000 */
[----:B------:R0:W5:Y:S02]  /*33c0*/  LDG.E.LTC128B R64, desc[UR36][R6.64+0xe4] ;  /* 0x0000e42406407981 */ /* 0x000164000c1e1920 */
.L_x_92:
[----:B------:R-:W-:Y:S05]  /*33d0*/  BSYNC B1 ;  /* 0x0000000000017941 */ /* 0x000fea0003800000 */
.L_x_91:
[----:B-1---5:R-:W-:Y:S01]  /*33e0*/  FMUL R4, R64, R57 ;  /* 0x0000003940047220 */ /* 0x022fe20000400000 */
[----:B------:R-:W-:Y:S01]  /*33f0*/  ISETP.GT.AND P2, PT, R3, 0x8, P2 ;  /* 0x000000080300780c */ /* 0x000fe20001744270 */
[----:B------:R-:W-:Y:S02]  /*3400*/  BSSY B1, `(.L_x_93) ;  /* 0x0000005000017945 */ /* 0x000fe40003800000 */
[----:B------:R-:W-:-:S05]  /*3410*/  FFMA R53, R53, R56, R4 ;  /* 0x0000003835357223 */ /* 0x000fca0000000004 */
[----:B------:R1:W-:Y:S05]  /*3420*/  @P1 STG.E desc[UR36][R10.64+0xe4], R53 ;  /* 0x0000e4350a001986 */ /* 0x0003ea000c101924 */
[----:B------:R-:W-:Y:S05]  /*3430*/  @!P2 BRA `(.L_x_94) ;  /* 0x000000000004a947 */ /* 0x000fea0003800000 */
[----:B------:R0:W5:Y:S02]  /*3440*/  LDG.E.LTC128B R64, desc[UR36][R8.64+0xe0] ;  /* 0x0000e02408407981 */ /* 0x000164000c1e1920 */
.L_x_94:
[----:B------:R-:W-:Y:S05]  /*3450*/  BSYNC B1 ;  /* 0x0000000000017941 */ /* 0x000fea0003800000 */
.L_x_93:
[----:B-----5:R-:W-:Y:S01]  /*3460*/  FMUL R5, R64, R57 ;  /* 0x0000003940057220 */ /* 0x020fe20000400000 */
[----:B------:R-:W-:Y:S01]  /*3470*/  @P2 IMAD.MOV.U32 R4, RZ, RZ, R12 ;  /* 0x000000ffff042224 */ /* 0x000fe200078e000c */
[----:B------:R-:W-:Y:S01]  /*3480*/  ISETP.GT.AND P0, PT, R3, 0x8, P0 ;  /* 0x000000080300780c */ /* 0x000fe20000704270 */
[----:B------:R-:W-:Y:S01]  /*3490*/  BSSY B1, `(.L_x_95) ;  /* 0x0000006000017945 */ /* 0x000fe20003800000 */
[----:B0---4-:R-:W-:Y:S01]  /*34a0*/  FFMA R7, R54, R56, R5 ;  /* 0x0000003836077223 */ /* 0x011fe20000000005 */
[----:B------:R-:W-:-:S05]  /*34b0*/  @P2 IMAD.MOV.U32 R5, RZ, RZ, R13 ;  /* 0x000000ffff052224 */ /* 0x000fca00078e000d */
[----:B------:R0:W-:Y:S05]  /*34c0*/  @P2 STG.E desc[UR36][R4.64+0xe0], R7 ;  /* 0x0000e00704002986 */ /* 0x0001ea000c101924 */
[----:B------:R-:W-:Y:S05]  /*34d0*/  @!P0 BRA `(.L_x_96) ;  /* 0x0000000000048947 */ /* 0x000fea0003800000 */
[----:B------:R4:W5:Y:S02]  /*34e0*/  LDG.E.LTC128B R64, desc[UR36][R8.64+0xe4] ;  /* 0x0000e42408407981 */ /* 0x000964000c1e1920 */
.L_x_96:
[----:B------:R-:W-:Y:S05]  /*34f0*/  BSYNC B1 ;  /* 0x0000000000017941 */ /* 0x000fea0003800000 */
.L_x_95:
[----:B-----5:R-:W-:-:S04]  /*3500*/  FMUL R64, R64, R57 ;  /* 0x0000003940407220 */ /* 0x020fc80000400000 */
[----:B------:R-:W-:Y:S01]  /*3510*/  FFMA R55, R55, R56, R64 ;  /* 0x0000003837377223 */ /* 0x000fe20000000040 */
[----:B------:R-:W-:Y:S06]  /*3520*/  @!P0 BRA `(.L_x_97) ;  /* 0x0000000800088947 */ /* 0x000fec0003800000 */
[----:B------:R0:W-:Y:S01]  /*3530*/  STG.E desc[UR36][R12.64+0xe4], R55 ;  /* 0x0000e4370c007986 */ /* 0x0001e2000c101924 */
[----:B------:R-:W-:Y:S05]  /*3540*/  BRA `(.L_x_97) ;  /* 0x0000000800007947 */ /* 0x000fea0003800000 */
.L_x_36:
[----:B------:R-:W-:Y:S01]  /*3550*/  ISETP.GT.AND P3, PT, R4, 0x1, PT ;  /* 0x000000010400780c */ /* 0x000fe20003f64270 */
[----:B------:R-:W-:Y:S01]  /*3560*/  ULDC.64 UR4, c[0x0][0x5c0] ;  /* 0x0001700000047ab9 */ /* 0x000fe20000000a00 */
[-C--:B------:R-:W-:Y:S01]  /*3570*/  FMUL R5, R24, R56.reuse ;  /* 0x0000003818057220 */ /* 0x080fe20000400000 */
[C---:B------:R-:W-:Y:S01]  /*3580*/  LEA R6, P1, R60.reuse, UR4, 0x2 ;  /* 0x000000043c067c11 */ /* 0x040fe2000f8210ff */
[-C--:B------:R-:W-:Y:S01]  /*3590*/  FMUL R25, R25, R56.reuse ;  /* 0x0000003819197220 */ /* 0x080fe20000400000 */
[----:B------:R-:W-:Y:S01]  /*35a0*/  ISETP.GT.AND P2, PT, R3, RZ, P3 ;  /* 0x000000ff0300720c */ /* 0x000fe20001f44270 */
[-C--:B------:R-:W-:Y:S01]  /*35b0*/  FMUL R27, R27, R56.reuse ;  /* 0x000000381b1b7220 */ /* 0x080fe20000400000 */
[----:B------:R-:W-:Y:S01]  /*35c0*/  LEA.HI.X R7, R60, UR5, R75, 0x2, P1 ;  /* 0x000000053c077c11 */ /* 0x000fe200088f144b */
[-C--:B------:R-:W-:Y:S01]  /*35d0*/  FMUL R11, R28, R56.reuse ;  /* 0x000000381c0b7220 */ /* 0x080fe20000400000 */
[----:B------:R-:W-:Y:S01]  /*35e0*/  ISETP.GT.AND P0, PT, R3, 0x8, P0 ;  /* 0x000000080300780c */ /* 0x000fe20000704270 */
[----:B------:R-:W-:Y:S01]  /*35f0*/  FMUL R29, R29, R56 ;  /* 0x000000381d1d7220 */ /* 0x000fe20000400000 */
[C---:B------:R-:W-:Y:S01]  /*3600*/  SHF.L.U64.HI R67, R66.reuse, 0x5, R67 ;  /* 0x0000000542437819 */ /* 0x040fe20000010243 */
[----:B------:R0:W-:Y:S01]  /*3610*/  @P4 STG.E desc[UR36][R6.64], R5 ;  /* 0x0000000506004986 */ /* 0x0001e2000c101924 */
[----:B------:R-:W-:Y:S01]  /*3620*/  LEA R8, P1, R66, R6, 0x5 ;  /* 0x0000000642087211 */ /* 0x000fe200078228ff */
[-C--:B------:R-:W-:Y:S01]  /*3630*/  FMUL R31, R31, R56.reuse ;  /* 0x000000381f1f7220 */ /* 0x080fe20000400000 */
[C---:B------:R-:W-:Y:S01]  /*3640*/  ISETP.GT.AND P5, PT, R4.reuse, 0x8, PT ;  /* 0x000000080400780c */ /* 0x040fe20003fa4270 */
[-C--:B------:R-:W-:Y:S01]  /*3650*/  FMUL R33, R33, R56.reuse ;  /* 0x0000003821217220 */ /* 0x080fe20000400000 */
[----:B------:R-:W-:Y:S01]  /*3660*/  ISETP.GT.AND P3, PT, R3, 0x8, P3 ;  /* 0x000000080300780c */ /* 0x000fe20001f64270 */
[----:B------:R-:W-:Y:S01]  /*3670*/  @P2 STG.E desc[UR36][R6.64+0x4], R25 ;  /* 0x0000041906002986 */ /* 0x000fe2000c101924 */
[----:B------:R-:W-:Y:S01]  /*3680*/  ISETP.GT.AND P4, PT, R4, 0x9, PT ;  /* 0x000000090400780c */ /* 0x000fe20003f84270 */
[----:B------:R-:W-:Y:S01]  /*3690*/  IMAD.X R9, R67, 0x1, R7, P1 ;  /* 0x0000000143097824 */ /* 0x000fe200008e0607 */
[----:B------:R-:W-:Y:S01]  /*36a0*/  ISETP.GT.AND P2, PT, R3, RZ, P5 ;  /* 0x000000ff0300720c */ /* 0x000fe20002f44270 */
[-C--:B------:R-:W-:Y:S01]  /*36b0*/  FMUL R35, R35, R56.reuse ;  /* 0x0000003823237220 */ /* 0x080fe20000400000 */
[C---:B------:R-:W-:Y:S01]  /*36c0*/  ISETP.GT.AND P1, PT, R3.reuse, RZ, P4 ;  /* 0x000000ff0300720c */ /* 0x040fe20002724270 */
[-C--:B0-----:R-:W-:Y:S01]  /*36d0*/  FMUL R5, R26, R56.reuse ;  /* 0x000000381a057220 */ /* 0x081fe20000400000 */
[----:B------:R-:W-:Y:S01]  /*36e0*/  ISETP.GT.AND P4, PT, R3, 0x8, P4 ;  /* 0x000000080300780c */ /* 0x000fe20002784270 */
[-C--:B------:R-:W-:Y:S01]  /*36f0*/  FMUL R37, R37, R56.reuse ;  /* 0x0000003825257220 */ /* 0x080fe20000400000 */
[-C--:B------:R-:W-:Y:S01]  /*3700*/  FMUL R39, R39, R56.reuse ;  /* 0x0000003827277220 */ /* 0x080fe20000400000 */
[-C--:B------:R-:W-:Y:S01]  /*3710*/  FMUL R41, R41, R56.reuse ;  /* 0x0000003829297220 */ /* 0x080fe20000400000 */
[----:B------:R0:W-:Y:S01]  /*3720*/  @P0 STG.E desc[UR36][R8.64], R5 ;  /* 0x0000000508000986 */ /* 0x0001e2000c101924 */
[----:B------:R-:W-:Y:S01]  /*3730*/  ISETP.GT.AND P0, PT, R3, 0x8, P5 ;  /* 0x000000080300780c */ /* 0x000fe20002f04270 */
[-C--:B------:R-:W-:Y:S01]  /*3740*/  FMUL R43, R43, R56.reuse ;  /* 0x000000382b2b7220 */ /* 0x080fe20000400000 */
[C---:B------:R-:W-:Y:S01]  /*3750*/  ISETP.GT.AND P5, PT, R4.reuse, 0x10, PT ;  /* 0x000000100400780c */ /* 0x040fe20003fa4270 */
[----:B------:R-:W-:Y:S01]  /*3760*/  @P3 STG.E desc[UR36][R8.64+0x4], R27 ;  /* 0x0000041b08003986 */ /* 0x000fe2000c101924 */
[----:B------:R-:W-:Y:S01]  /*3770*/  ISETP.GT.AND P3, PT, R4, 0x11, PT ;  /* 0x000000110400780c */ /* 0x000fe20003f64270 */
[-C--:B------:R-:W-:Y:S01]  /*3780*/  FMUL R45, R45, R56.reuse ;  /* 0x000000382d2d7220 */ /* 0x080fe20000400000 */
[-C--:B------:R-:W-:Y:S01]  /*3790*/  FMUL R47, R47, R56.reuse ;  /* 0x000000382f2f7220 */ /* 0x080fe20000400000 */
[----:B------:R1:W-:Y:S01]  /*37a0*/  @P2 STG.E desc[UR36][R6.64+0x20], R11 ;  /* 0x0000200b06002986 */ /* 0x0003e2000c101924 */
[----:B------:R-:W-:Y:S01]  /*37b0*/  ISETP.GT.AND P2, PT, R3, RZ, P5 ;  /* 0x000000ff0300720c */ /* 0x000fe20002f44270 */
[-C--:B------:R-:W-:Y:S01]  /*37c0*/  FMUL R49, R49, R56.reuse ;  /* 0x0000003831317220 */ /* 0x080fe20000400000 */
[-C--:B------:R-:W-:Y:S01]  /*37d0*/  FMUL R51, R51, R56.reuse ;  /* 0x0000003833337220 */ /* 0x080fe20000400000 */
[-C--:B0-----:R-:W-:Y:S01]  /*37e0*/  FMUL R5, R30, R56.reuse ;  /* 0x000000381e057220 */ /* 0x081fe20000400000 */
[----:B------:R-:W-:Y:S01]  /*37f0*/  @P1 STG.E desc[UR36][R6.64+0x24], R29 ;  /* 0x0000241d06001986 */ /* 0x000fe2000c101924 */
[----:B------:R-:W-:Y:S01]  /*3800*/  ISETP.GT.AND P1, PT, R3, RZ, P3 ;  /* 0x000000ff0300720c */ /* 0x000fe20001f24270 */
[-C--:B------:R-:W-:Y:S01]  /*3810*/  FMUL R53, R53, R56.reuse ;  /* 0x0000003835357220 */ /* 0x080fe20000400000 */
[C---:B------:R-:W-:Y:S01]  /*3820*/  ISETP.GT.AND P3, PT, R3.reuse, 0x8, P3 ;  /* 0x000000080300780c */ /* 0x040fe20001f64270 */
[----:B------:R0:W-:Y:S01]  /*3830*/  @P0 STG.E desc[UR36][R8.64+0x20], R5 ;  /* 0x0000200508000986 */ /* 0x0001e2000c101924 */
[----:B------:R-:W-:Y:S01]  /*3840*/  ISETP.GT.AND P0, PT, R3, 0x8, P5 ;  /* 0x000000080300780c */ /* 0x000fe20002f04270 */
[-C--:B------:R-:W-:Y:S01]  /*3850*/  FMUL R13, R54, R56.reuse ;  /* 0x00000038360d7220 */ /* 0x080fe20000400000 */
[-C--:B-1----:R-:W-:Y:S01]  /*3860*/  FMUL R11, R32, R56.reuse ;  /* 0x00000038200b7220 */ /* 0x082fe20000400000 */
[C---:B------:R-:W-:Y:S01]  /*3870*/  ISETP.GT.AND P5, PT, R4.reuse, 0x18, PT ;  /* 0x000000180400780c */ /* 0x040fe20003fa4270 */
[----:B------:R-:W-:Y:S01]  /*3880*/  @P4 STG.E desc[UR36][R8.64+0x24], R31 ;  /* 0x0000241f08004986 */ /* 0x000fe2000c101924 */
[----:B------:R-:W-:Y:S01]  /*3890*/  ISETP.GT.AND P4, PT, R4, 0x19, PT ;  /* 0x000000190400780c */ /* 0x000fe20003f84270 */
[----:B------:R-:W-:-:S02]  /*38a0*/  FMUL R55, R55, R56 ;  /* 0x0000003837377220 */ /* 0x000fc40000400000 */
[----:B------:R1:W-:Y:S01]  /*38b0*/  @P2 STG.E desc[UR36][R6.64+0x40], R11 ;  /* 0x0000400b06002986 */ /* 0x0003e2000c101924 */
[C---:B------:R-:W-:Y:S01]  /*38c0*/  ISETP.GT.AND P2, PT, R3.reuse, RZ, P5 ;  /* 0x000000ff0300720c */ /* 0x040fe20002f44270 */
[-C--:B0-----:R-:W-:Y:S02]  /*38d0*/  FMUL R5, R34, R56.reuse ;  /* 0x0000003822057220 */ /* 0x081fe40000400000 */
[----:B------:R-:W-:Y:S01]  /*38e0*/  @P1 STG.E desc[UR36][R6.64+0x44], R33 ;  /* 0x0000442106001986 */ /* 0x000fe2000c101924 */
[C---:B------:R-:W-:Y:S02]  /*38f0*/  ISETP.GT.AND P1, PT, R3.reuse, RZ, P4 ;  /* 0x000000ff0300720c */ /* 0x040fe40002724270 */
[C---:B------:R-:W-:Y:S01]  /*3900*/  ISETP.GT.AND P4, PT, R3.reuse, 0x8, P4 ;  /* 0x000000080300780c */ /* 0x040fe20002784270 */
[----:B------:R0:W-:Y:S01]  /*3910*/  @P0 STG.E desc[UR36][R8.64+0x40], R5 ;  /* 0x0000400508000986 */ /* 0x0001e2000c101924 */
[C---:B------:R-:W-:Y:S02]  /*3920*/  ISETP.GT.AND P0, PT, R3.reuse, 0x8, P5 ;  /* 0x000000080300780c */ /* 0x040fe40002f04270 */
[----:B------:R-:W-:Y:S01]  /*3930*/  ISETP.GT.AND P5, PT, R4, 0x20, PT ;  /* 0x000000200400780c */ /* 0x000fe20003fa4270 */
[----:B-1----:R-:W-:Y:S01]  /*3940*/  FMUL R11, R36, R56 ;  /* 0x00000038240b7220 */ /* 0x002fe20000400000 */
[----:B------:R-:W-:Y:S02]  /*3950*/  @P3 STG.E desc[UR36][R8.64+0x44], R35 ;  /* 0x0000442308003986 */ /* 0x000fe4000c101924 */
[----:B------:R-:W-:-:S02]  /*3960*/  ISETP.GT.AND P3, PT, R3, RZ, P5 ;  /* 0x000000ff0300720c */ /* 0x000fc40002f64270 */
[----:B------:R1:W-:Y:S01]  /*3970*/  @P2 STG.E desc[UR36][R6.64+0x60], R11 ;  /* 0x0000600b06002986 */ /* 0x0003e2000c101924 */
[----:B------:R-:W-:Y:S01]  /*3980*/  ISETP.GT.AND P2, PT, R4, 0x21, PT ;  /* 0x000000210400780c */ /* 0x000fe20003f44270 */
[-C--:B0-----:R-:W-:Y:S02]  /*3990*/  FMUL R5, R38, R56.reuse ;  /* 0x0000003826057220 */ /* 0x081fe40000400000 */
[----:B------:R-:W-:Y:S01]  /*39a0*/  @P1 STG.E desc[UR36][R6.64+0x64], R37 ;  /* 0x0000642506001986 */ /* 0x000fe2000c101924 */
[C---:B------:R-:W-:Y:S02]  /*39b0*/  ISETP.GT.AND P1, PT, R3.reuse, RZ, P2 ;  /* 0x000000ff0300720c */ /* 0x040fe40001724270 */
[C---:B------:R-:W-:Y:S01]  /*39c0*/  ISETP.GT.AND P2, PT, R3.reuse, 0x8, P2 ;  /* 0x000000080300780c */ /* 0x040fe20001744270 */
[----:B------:R0:W-:Y:S01]  /*39d0*/  @P0 STG.E desc[UR36][R8.64+0x60], R5 ;  /* 0x0000600508000986 */ /* 0x0001e2000c101924 */
[----:B------:R-:W-:Y:S01]  /*39e0*/  ISETP.GT.AND P0, PT, R3, 0x8, P5 ;  /* 0x000000080300780c */ /* 0x000fe20002f04270 */
[----:B-1----:R-:W-:-:S02]  /*39f0*/  FMUL R11, R40, R56 ;  /* 0x00000038280b7220 */ /* 0x002fc40000400000 */
[----:B------:R-:W-:Y:S04]  /*3a00*/  @P4 STG.E desc[UR36][R8.64+0x64], R39 ;  /* 0x0000642708004986 */ /* 0x000fe8000c101924 */
[----:B------:R1:W-:Y:S01]  /*3a10*/  @P3 STG.E desc[UR36][R6.64+0x80], R11 ;  /* 0x0000800b06003986 */ /* 0x0003e2000c101924 */
[----:B------:R-:W-:Y:S01]  /*3a20*/  ISETP.GT.AND P3, PT, R4, 0x28, PT ;  /* 0x000000280400780c */ /* 0x000fe20003f64270 */
[----:B0-----:R-:W-:Y:S02]  /*3a30*/  FMUL R5, R42, R56 ;  /* 0x000000382a057220 */ /* 0x001fe40000400000 */
[----:B------:R-:W-:Y:S01]  /*3a40*/  @P1 STG.E desc[UR36][R6.64+0x84], R41 ;  /* 0x0000842906001986 */ /* 0x000fe2000c101924 */
[----:B------:R-:W-:Y:S02]  /*3a50*/  ISETP.GT.AND P5, PT, R3, RZ, P3 ;  /* 0x000000ff0300720c */ /* 0x000fe40001fa4270 */
[C---:B------:R-:W-:Y:S01]  /*3a60*/  ISETP.GT.AND P1, PT, R4.reuse, 0x29, PT ;  /* 0x000000290400780c */ /* 0x040fe20003f24270 */
[----:B------:R0:W-:Y:S01]  /*3a70*/  @P0 STG.E desc[UR36][R8.64+0x80], R5 ;  /* 0x0000800508000986 */ /* 0x0001e2000c101924 */
[----:B------:R-:W-:-:S02]  /*3a80*/  ISETP.GT.AND P0, PT, R4, 0x30, PT ;  /* 0x000000300400780c */ /* 0x000fc40003f04270 */
[C---:B------:R-:W-:Y:S01]  /*3a90*/  ISETP.GT.AND P4, PT, R3.reuse, RZ, P1 ;  /* 0x000000ff0300720c */ /* 0x040fe20000f84270 */
[-C--:B-1----:R-:W-:Y:S01]  /*3aa0*/  FMUL R11, R44, R56.reuse ;  /* 0x000000382c0b7220 */ /* 0x082fe20000400000 */
[C---:B------:R-:W-:Y:S01]  /*3ab0*/  ISETP.GT.AND P3, PT, R3.reuse, 0x8, P3 ;  /* 0x000000080300780c */ /* 0x040fe20001f64270 */
[----:B------:R-:W-:Y:S01]  /*3ac0*/  @P2 STG.E desc[UR36][R8.64+0x84], R43 ;  /* 0x0000842b08002986 */ /* 0x000fe2000c101924 */
[C---:B------:R-:W-:Y:S02]  /*3ad0*/  ISETP.GT.AND P1, PT, R3.reuse, 0x8, P1 ;  /* 0x000000080300780c */ /* 0x040fe40000f24270 */
[----:B------:R-:W-:Y:S01]  /*3ae0*/  ISETP.GT.AND P2, PT, R4, 0x31, PT ;  /* 0x000000310400780c */ /* 0x000fe20003f44270 */
[----:B------:R1:W-:Y:S01]  /*3af0*/  @P5 STG.E desc[UR36][R6.64+0xa0], R11 ;  /* 0x0000a00b06005986 */ /* 0x0003e2000c101924 */
[C---:B------:R-:W-:Y:S01]  /*3b00*/  ISETP.GT.AND P5, PT, R3.reuse, RZ, P0 ;  /* 0x000000ff0300720c */ /* 0x040fe200007a4270 */
[----:B0-----:R-:W-:Y:S01]  /*3b10*/  FMUL R5, R46, R56 ;  /* 0x000000382e057220 */ /* 0x001fe20000400000 */
[----:B------:R-:W-:-:S03]  /*3b20*/  ISETP.GT.AND P0, PT, R3, 0x8, P0 ;  /* 0x000000080300780c */ /* 0x000fc60000704270 */
[----:B------:R-:W-:Y:S01]  /*3b30*/  @P4 STG.E desc[UR36][R6.64+0xa4], R45 ;  /* 0x0000a42d06004986 */ /* 0x000fe2000c101924 */
[C---:B------:R-:W-:Y:S02]  /*3b40*/  ISETP.GT.AND P4, PT, R3.reuse, RZ, P2 ;  /* 0x000000ff0300720c */ /* 0x040fe40001784270 */
[----:B------:R-:W-:Y:S01]  /*3b50*/  ISETP.GT.AND P2, PT, R3, 0x8, P2 ;  /* 0x000000080300780c */ /* 0x000fe20001744270 */
[----:B------:R0:W-:Y:S01]  /*3b60*/  @P3 STG.E desc[UR36][R8.64+0xa0], R5 ;  /* 0x0000a00508003986 */ /* 0x0001e2000c101924 */
[----:B------:R-:W-:Y:S01]  /*3b70*/  ISETP.GT.AND P3, PT, R4, 0x39, PT ;  /* 0x000000390400780c */ /* 0x000fe20003f64270 */
[----:B-1----:R-:W-:Y:S02]  /*3b80*/  FMUL R11, R48, R56 ;  /* 0x00000038300b7220 */ /* 0x002fe40000400000 */
[----:B------:R-:W-:Y:S01]  /*3b90*/  @P1 STG.E desc[UR36][R8.64+0xa4], R47 ;  /* 0x0000a42f08001986 */ /* 0x000fe2000c101924 */
[----:B------:R-:W-:Y:S01]  /*3ba0*/  ISETP.GT.AND P1, PT, R4, 0x38, PT ;  /* 0x000000380400780c */ /* 0x000fe20003f24270 */
[----:B------:R-:W-:-:S02]  /*3bb0*/  @P5 IMAD.MOV.U32 R4, RZ, RZ, R6 ;  /* 0x000000ffff045224 */ /* 0x000fc400078e0006 */
[----:B0-----:R-:W-:-:S05]  /*3bc0*/  @P5 IMAD.MOV.U32 R5, RZ, RZ, R7 ;  /* 0x000000ffff055224 */ /* 0x001fca00078e0007 */
[----:B------:R0:W-:Y:S01]  /*3bd0*/  @P5 STG.E desc[UR36][R4.64+0xc0], R11 ;  /* 0x0000c00b04005986 */ /* 0x0001e2000c101924 */
[C---:B------:R-:W-:Y:S02]  /*3be0*/  ISETP.GT.AND P5, PT, R3.reuse, RZ, P3 ;  /* 0x000000ff0300720c */ /* 0x040fe40001fa4270 */
[----:B------:R-:W-:Y:S01]  /*3bf0*/  ISETP.GT.AND P3, PT, R3, 0x8, P3 ;  /* 0x000000080300780c */ /* 0x000fe20001f64270 */
[----:B0-----:R-:W-:Y:S02]  /*3c00*/  @P4 IMAD.MOV.U32 R4, RZ, RZ, R6 ;  /* 0x000000ffff044224 */ /* 0x001fe400078e0006 */
[----:B------:R-:W-:Y:S01]  /*3c10*/  FMUL R11, R52, R56 ;  /* 0x00000038340b7220 */ /* 0x000fe20000400000 */
[----:B------:R-:W-:-:S05]  /*3c20*/  @P4 IMAD.MOV.U32 R5, RZ, RZ, R7 ;  /* 0x000000ffff054224 */ /* 0x000fca00078e0007 */
[----:B------:R0:W-:Y:S01]  /*3c30*/  @P4 STG.E desc[UR36][R4.64+0xc4], R49 ;  /* 0x0000c43104004986 */ /* 0x0001e2000c101924 */
[C---:B------:R-:W-:Y:S02]  /*3c40*/  ISETP.GT.AND P4, PT, R3.reuse, RZ, P1 ;  /* 0x000000ff0300720c */ /* 0x040fe40000f84270 */
[----:B------:R-:W-:Y:S01]  /*3c50*/  ISETP.GT.AND P1, PT, R3, 0x8, P1 ;  /* 0x000000080300780c */ /* 0x000fe20000f24270 */
[----:B------:R-:W-:Y:S01]  /*3c60*/  FMUL R3, R50, R56 ;  /* 0x0000003832037220 */ /* 0x000fe20000400000 */
[----:B0-----:R-:W-:Y:S02]  /*3c70*/  @P0 IMAD.MOV.U32 R4, RZ, RZ, R8 ;  /* 0x000000ffff040224 */ /* 0x001fe400078e0008 */
[----:B------:R-:W-:-:S05]  /*3c80*/  @P0 IMAD.MOV.U32 R5, RZ, RZ, R9 ;  /* 0x000000ffff050224 */ /* 0x000fca00078e0009 */
[----:B------:R0:W-:Y:S02]  /*3c90*/  @P0 STG.E desc[UR36][R4.64+0xc0], R3 ;  /* 0x0000c00304000986 */ /* 0x0001e4000c101924 */
[----:B0-----:R-:W-:Y:S02]  /*3ca0*/  @P2 IMAD.MOV.U32 R4, RZ, RZ, R8 ;  /* 0x000000ffff042224 */ /* 0x001fe400078e0008 */
[----:B------:R-:W-:-:S05]  /*3cb0*/  @P2 IMAD.MOV.U32 R5, RZ, RZ, R9 ;  /* 0x000000ffff052224 */ /* 0x000fca00078e0009 */
[----:B------:R0:W-:Y:S02]  /*3cc0*/  @P2 STG.E desc[UR36][R4.64+0xc4], R51 ;  /* 0x0000c43304002986 */ /* 0x0001e4000c101924 */
[----:B0-----:R-:W-:Y:S02]  /*3cd0*/  @P4 IMAD.MOV.U32 R4, RZ, RZ, R6 ;  /* 0x000000ffff044224 */ /* 0x001fe400078e0006 */
[----:B------:R-:W-:-:S05]  /*3ce0*/  @P4 IMAD.MOV.U32 R5, RZ, RZ, R7 ;  /* 0x000000ffff054224 */ /* 0x000fca00078e0007 */
[----:B------:R0:W-:Y:S04]  /*3cf0*/  @P4 STG.E desc[UR36][R4.64+0xe0], R11 ;  /* 0x0000e00b04004986 */ /* 0x0001e8000c101924 */
[----:B------:R1:W-:Y:S01]  /*3d00*/  @P5 STG.E desc[UR36][R6.64+0xe4], R53 ;  /* 0x0000e43506005986 */ /* 0x0003e2000c101924 */
[----:B0-----:R-:W-:Y:S02]  /*3d10*/  @P1 IMAD.MOV.U32 R4, RZ, RZ, R8 ;  /* 0x000000ffff041224 */ /* 0x001fe400078e0008 */
[----:B------:R-:W-:-:S05]  /*3d20*/  @P1 IMAD.MOV.U32 R5, RZ, RZ, R9 ;  /* 0x000000ffff051224 */ /* 0x000fca00078e0009 */
[----:B------:R1:W-:Y:S04]  /*3d30*/  @P1 STG.E desc[UR36][R4.64+0xe0], R13 ;  /* 0x0000e00d04001986 */ /* 0x0003e8000c101924 */
[----:B------:R1:W-:Y:S02]  /*3d40*/  @P3 STG.E desc[UR36][R8.64+0xe4], R55 ;  /* 0x0000e43708003986 */ /* 0x0003e4000c101924 */
.L_x_97:
[----:B------:R-:W-:Y:S05]  /*3d50*/  BSYNC B0 ;  /* 0x0000000000007941 */ /* 0x000fea0003800000 */
.L_x_35:
[----:B------:R-:W-:Y:S01]  /*3d60*/  ULDC UR4, c[0x0][0xc] ;  /* 0x0000030000047ab9 */ /* 0x000fe20000000800 */
[----:B------:R-:W-:Y:S01]  /*3d70*/  ULDC UR5, c[0x0][0x10] ;  /* 0x0000040000057ab9 */ /* 0x000fe20000000800 */
[----:B------:R-:W2:Y:S01]  /*3d80*/  LDC R3, c[0x0][0x14] ;  /* 0x00000500ff037b82 */ /* 0x000ea20000000800 */
[----:B------:R-:W-:Y:S01]  /*3d90*/  UIMAD.WIDE.U32 UR4, UR4, UR5, URZ ;  /* 0x00000005040472a5 */ /* 0x000fe2000f8e003f */
[----:B------:R-:W-:Y:S02]  /*3da0*/  IMAD.MOV.U32 R61, RZ, RZ, -0x1 ;  /* 0xffffffffff3d7424 */ /* 0x000fe400078e00ff */
[----:B------:R-:W-:-:S03]  /*3db0*/  IMAD.MOV.U32 R59, RZ, RZ, -0x1 ;  /* 0xffffffffff3b7424 */ /* 0x000fc600078e00ff */
[----:B--2---:R-:W-:-:S04]  /*3dc0*/  IMAD.WIDE.U32 R16, R3, UR4, R16 ;  /* 0x0000000403107c25 */ /* 0x004fc8000f8e0010 */
[----:B------:R-:W-:Y:S01]  /*3dd0*/  IMAD R3, R3, UR5, RZ ;  /* 0x0000000503037c24 */ /* 0x000fe2000f8e02ff */
[----:B------:R-:W-:Y:S02]  /*3de0*/  ULDC.64 UR4, c[0x0][0x650] ;  /* 0x0001940000047ab9 */ /* 0x000fe40000000a00 */
[----:B------:R-:W-:Y:S01]  /*3df0*/  ISETP.GE.U32.AND P0, PT, R16, UR4, PT ;  /* 0x0000000410007c0c */ /* 0x000fe2000bf06070 */
[--C-:B------:R-:W-:Y:S01]  /*3e00*/  IMAD.IADD R17, R17, 0x1, R3.reuse ;  /* 0x0000000111117824 */ /* 0x100fe200078e0203 */
[----:B------:R-:W-:-:S04]  /*3e10*/  PRMT R3, RZ, 0x7610, R3 ;  /* 0x00007610ff037816 */ /* 0x000fc80000000003 */
[----:B------:R-:W-:-:S13]  /*3e20*/  ISETP.GE.U32.AND.EX P0, PT, R17, UR5, PT, P0 ;  /* 0x0000000511007c0c */ /* 0x000fda000bf06100 */
[----:B------:R-:W-:Y:S05]  /*3e30*/  @P0 BRA `(.L_x_98) ;  /* 0x0000000400640947 */ /* 0x000fea0003800000 */
[----:B0--3--:R-:W0:Y:S01]  /*3e40*/  S2R R12, SR_CTAID.X ;  /* 0x00000000000c7919 */ /* 0x009e220000002500 */
[----:B-1----:R-:W1:Y:S01]  /*3e50*/  LDC.64 R10, c[0x0][0x628] ;  /* 0x00018a00ff0a7b82 */ /* 0x002e620000000a00 */
[----:B------:R-:W-:Y:S01]  /*3e60*/  ULDC UR4, c[0x0][0x150] ;  /* 0x0000540000047ab9 */ /* 0x000fe20000000800 */
[----:B----4-:R-:W-:Y:S01]  /*3e70*/  IMAD.MOV.U32 R8, RZ, RZ, R16 ;  /* 0x000000ffff087224 */ /* 0x010fe200078e0010 */
[----:B------:R-:W2:Y:S01]  /*3e80*/  S2R R24, SR_CTAID.Y ;  /* 0x0000000000187919 */ /* 0x000ea20000002600 */
[----:B------:R-:W-:-:S04]  /*3e90*/  IMAD.MOV.U32 R9, RZ, RZ, R17 ;  /* 0x000000ffff097224 */ /* 0x000fc800078e0011 */
[----:B------:R-:W3:Y:S08]  /*3ea0*/  LDC R21, c[0x0][0x144] ;  /* 0x00005100ff157b82 */ /* 0x000ef00000000800 */
[----:B------:R-:W4:Y:S08]  /*3eb0*/  LDC R0, c[0x0][0x630] ;  /* 0x00018c00ff007b82 */ /* 0x000f300000000800 */
[----:B------:R-:W2:Y:S01]  /*3ec0*/  LDC.64 R14, c[0x0][0x620] ;  /* 0x00018800ff0e7b82 */ /* 0x000ea20000000a00 */
[----:B-1----:R-:W-:-:S04]  /*3ed0*/  ISETP.NE.U32.AND P0, PT, R10, RZ, PT ;  /* 0x000000ff0a00720c */ /* 0x002fc80003f05070 */
[----:B------:R-:W-:Y:S02]  /*3ee0*/  ISETP.NE.AND.EX P0, PT, R11, RZ, PT, P0 ;  /* 0x000000ff0b00720c */ /* 0x000fe40003f05300 */
[----:B0-----:R-:W-:-:S05]  /*3ef0*/  I2FP.F32.U32 R3, R12 ;  /* 0x0000000c00037245 */ /* 0x001fca0000201000 */
[----:B------:R-:W-:-:S04]  /*3f00*/  FMUL R3, R3, UR4 ;  /* 0x0000000403037c20 */ /* 0x000fc80008400000 */
[----:B------:R0:W1:Y:S02]  /*3f10*/  F2I.U32.TRUNC.NTZ R20, R3 ;  /* 0x0000000300147305 */ /* 0x000064000020f000 */
[----:B---34-:R-:W-:Y:S05]  /*3f20*/  @!P0 BRA `(.L_x_99) ;  /* 0x0000000000288947 */ /* 0x018fea0003800000 */
[----:B0-----:R-:W0:Y:S02]  /*3f30*/  LDC R3, c[0x0][0x634] ;  /* 0x00018d00ff037b82 */ /* 0x001e240000000800 */
        /* <DEDUP_REMOVED lines=9> */
.L_x_99:
[----:B------:R-:W3:Y:S01]  /*3fd0*/  LDC.64 R28, c[0x0][0x640] ;  /* 0x00019000ff1c7b82 */ /* 0x000ee20000000a00 */
[-CC-:B------:R-:W-:Y:S01]  /*3fe0*/  SHF.R.U64 R59, R8, R0.reuse, R9.reuse ;  /* 0x00000000083b7219 */ /* 0x180fe20000001209 */
[----:B-1----:R-:W-:Y:S01]  /*3ff0*/  IMAD.MOV R20, RZ, RZ, -R20 ;  /* 0x000000ffff147224 */ /* 0x002fe200078e0a14 */
[----:B------:R-:W-:Y:S01]  /*4000*/  SHF.R.U32.HI R0, RZ, R0, R9 ;  /* 0x00000000ff007219 */ /* 0x000fe20000011609 */
[----:B------:R-:W-:Y:S01]  /*4010*/  ULDC UR4, c[0x0][0x154] ;  /* 0x0000550000047ab9 */ /* 0x000fe20000000800 */
[----:B0-----:R-:W-:Y:S01]  /*4020*/  IADD3 R3, P0, RZ, -R59, RZ ;  /* 0x8000003bff037210 */ /* 0x001fe20007f1e0ff */
[----:B------:R-:W-:Y:S02]  /*4030*/  IMAD R21, R21, R20, R12 ;  /* 0x0000001415157224 */ /* 0x000fe400078e020c */
[----:B------:R-:W0:Y:S01]  /*4040*/  LDC R6, c[0x0][0x618] ;  /* 0x00018600ff067b82 */ /* 0x000e220000000800 */
[----:B------:R-:W-:Y:S02]  /*4050*/  IMAD.MOV.U32 R7, RZ, RZ, 0x1 ;  /* 0x00000001ff077424 */ /* 0x000fe400078e00ff */
[----:B------:R-:W-:-:S04]  /*4060*/  IMAD.X R5, RZ, RZ, ~R0, P0 ;  /* 0x000000ffff057224 */ /* 0x000fc800000e0e00 */
[-C--:B--2---:R-:W-:Y:S01]  /*4070*/  IMAD R0, R5, R14.reuse, RZ ;  /* 0x0000000e05007224 */ /* 0x084fe200078e02ff */
[----:B------:R-:W1:Y:S01]  /*4080*/  LDC R8, c[0x0][0x608] ;  /* 0x00018200ff087b82 */ /* 0x000e620000000800 */
[----:B------:R-:W-:-:S04]  /*4090*/  IMAD.WIDE.U32 R4, R3, R14, R16 ;  /* 0x0000000e03047225 */ /* 0x000fc800078e0010 */
[----:B------:R-:W-:Y:S01]  /*40a0*/  IMAD R3, R3, R15, R0 ;  /* 0x0000000f03037224 */ /* 0x000fe200078e0200 */
[----:B------:R-:W-:Y:S02]  /*40b0*/  I2FP.F32.U32 R0, R24 ;  /* 0x0000001800007245 */ /* 0x000fe40000201000 */
[----:B------:R-:W2:Y:S01]  /*40c0*/  LDC R26, c[0x0][0x658] ;  /* 0x00019600ff1a7b82 */ /* 0x000ea20000000800 */
[----:B------:R-:W-:Y:S01]  /*40d0*/  IMAD.IADD R3, R5, 0x1, R3 ;  /* 0x0000000105037824 */ /* 0x000fe200078e0203 */
[----:B---3--:R-:W-:Y:S01]  /*40e0*/  ISETP.NE.U32.AND P0, PT, R28, RZ, PT ;  /* 0x000000ff1c00720c */ /* 0x008fe20003f05070 */
[----:B------:R-:W-:Y:S01]  /*40f0*/  FMUL R0, R0, UR4 ;  /* 0x0000000400007c20 */ /* 0x000fe20008400000 */
[----:B------:R-:W-:Y:S02]  /*4100*/  IMAD.MOV.U32 R5, RZ, RZ, -0x1 ;  /* 0xffffffffff057424 */ /* 0x000fe400078e00ff */
[----:B------:R-:W-:Y:S01]  /*4110*/  ISETP.NE.AND.EX P0, PT, R29, RZ, PT, P0 ;  /* 0x000000ff1d00720c */ /* 0x000fe20003f05300 */
[----:B------:R3:W4:Y:S01]  /*4120*/  F2I.U32.TRUNC.NTZ R13, R0 ;  /* 0x00000000000d7305 */ /* 0x000722000020f000 */
[----:B------:R-:W3:Y:S01]  /*4130*/  LDC R15, c[0x0][0x148] ;  /* 0x00005200ff0f7b82 */ /* 0x000ee20000000800 */
[----:B0-----:R-:W-:-:S02]  /*4140*/  SHF.R.U64 R12, R4, R6, R3 ;  /* 0x00000006040c7219 */ /* 0x001fc40000001203 */
[----:B------:R-:W-:-:S05]  /*4150*/  SHF.R.U32.HI R3, RZ, R6, R3 ;  /* 0x00000006ff037219 */ /* 0x000fca0000011603 */
[----:B------:R-:W0:Y:S01]  /*4160*/  LDC R20, c[0x0][0x600] ;  /* 0x00018000ff147b82 */ /* 0x000e220000000800 */
[-CC-:B-1----:R-:W-:Y:S02]  /*4170*/  SHF.R.U64 R10, R12, R8.reuse, R3.reuse ;  /* 0x000000080c0a7219 */ /* 0x182fe40000001203 */
[----:B------:R-:W-:-:S05]  /*4180*/  SHF.R.U32.HI R3, RZ, R8, R3 ;  /* 0x00000008ff037219 */ /* 0x000fca0000011603 */
[----:B------:R-:W1:Y:S01]  /*4190*/  LDC R27, c[0x0][0x648] ;  /* 0x00019200ff1b7b82 */ /* 0x000e620000000800 */
[-C--:B--2---:R-:W-:Y:S02]  /*41a0*/  SHF.L.U32 R4, R5, R26.reuse, RZ ;  /* 0x0000001a05047219 */ /* 0x084fe400000006ff */
[-CC-:B------:R-:W-:Y:S02]  /*41b0*/  SHF.R.U64 R14, R10, R26.reuse, R3.reuse ;  /* 0x0000001a0a0e7219 */ /* 0x180fe40000001203 */
[----:B------:R-:W-:Y:S02]  /*41c0*/  SHF.R.U32.HI R5, RZ, R26, R3 ;  /* 0x0000001aff057219 */ /* 0x000fe40000011603 */
[----:B------:R-:W-:Y:S01]  /*41d0*/  LOP3.LUT R25, RZ, R4, RZ, 0x33, !PT ;  /* 0x00000004ff197212 */ /* 0x000fe200078e33ff */
[----:B------:R-:W2:Y:S01]  /*41e0*/  LDC R30, c[0x0][0x638] ;  /* 0x00018e00ff1e7b82 */ /* 0x000ea20000000800 */
[----:B------:R-:W-:Y:S01]  /*41f0*/  SHF.L.U32 R26, R7, R26, RZ ;  /* 0x0000001a071a7219 */ /* 0x000fe200000006ff */
[----:B------:R-:W-:-:S06]  /*4200*/  IMAD.MOV.U32 R4, RZ, RZ, R14 ;  /* 0x000000ffff047224 */ /* 0x000fcc00078e000e */
[----:B------:R-:W0:Y:S01]  /*4210*/  LDC R31, c[0x0][0x610] ;  /* 0x00018400ff1f7b82 */ /* 0x000e220000000800 */
[----:B----4-:R-:W-:Y:S05]  /*4220*/  @!P0 BRA `(.L_x_100) ;  /* 0x0000000000288947 */ /* 0x010fea0003800000 */
        /* <DEDUP_REMOVED lines=10> */
.L_x_100:
[----:B------:R-:W-:Y:S01]  /*42d0*/  ISETP.NE.AND P0, PT, R2, 0x1, PT ;  /* 0x000000010200780c */ /* 0x000fe20003f05270 */
[----:B0-----:R-:W-:Y:S01]  /*42e0*/  VIADD R7, R20, 0xffffffff ;  /* 0xffffffff14077836 */ /* 0x001fe20000000000 */
[----:B-1-3--:R-:W-:Y:S01]  /*42f0*/  SHF.R.U64 R0, R4, R27, R5 ;  /* 0x0000001b04007219 */ /* 0x00afe20000001205 */
[----:B------:R-:W-:Y:S01]  /*4300*/  IMAD.MOV R13, RZ, RZ, -R13 ;  /* 0x000000ffff0d7224 */ /* 0x000fe200078e0a0d */
[----:B------:R-:W-:Y:S01]  /*4310*/  LOP3.LUT R5, R10, R25, RZ, 0xc0, !PT ;  /* 0x000000190a057212 */ /* 0x000fe200078ec0ff */
[----:B------:R-:W-:Y:S01]  /*4320*/  IMAD.MOV.U32 R4, RZ, RZ, 0x1 ;  /* 0x00000001ff047424 */ /* 0x000fe200078e00ff */
[----:B------:R-:W-:Y:S01]  /*4330*/  LOP3.LUT R12, R12, R7, RZ, 0xc0, !PT ;  /* 0x000000070c0c7212 */ /* 0x000fe200078ec0ff */
[----:B------:R-:W-:Y:S02]  /*4340*/  IMAD.MOV R3, RZ, RZ, -R0 ;  /* 0x000000ffff037224 */ /* 0x000fe400078e0a00 */
[----:B------:R-:W-:Y:S02]  /*4350*/  IMAD R0, R26, R0, R5 ;  /* 0x000000001a007224 */ /* 0x000fe400078e0205 */
[----:B--2---:R-:W-:-:S02]  /*4360*/  IMAD R3, R3, R30, R14 ;  /* 0x0000001e03037224 */ /* 0x004fc400078e020e */
[----:B------:R-:W-:Y:S02]  /*4370*/  @P0 IMAD R21, R15, R13, R24 ;  /* 0x0000000d0f150224 */ /* 0x000fe400078e0218 */
[----:B------:R-:W-:Y:S01]  /*4380*/  IMAD R5, R3, R20, R12 ;  /* 0x0000001403057224 */ /* 0x000fe200078e020c */
[----:B------:R-:W-:Y:S01]  /*4390*/  PRMT R3, R4, 0x7610, R3 ;  /* 0x0000761004037816 */ /* 0x000fe20000000003 */
[----:B------:R-:W-:-:S05]  /*43a0*/  IMAD R0, R0, R31, R21 ;  /* 0x0000001f00007224 */ /* 0x000fca00078e0215 */
[----:B------:R-:W-:Y:S02]  /*43b0*/  SEL R61, R5, R0, !P0 ;  /* 0x00000000053d7207 */ /* 0x000fe40004000000 */
[----:B------:R-:W-:-:S07]  /*43c0*/  SEL R0, R0, R5, !P0 ;  /* 0x0000000500007207 */ /* 0x000fce0004000000 */
.L_x_98:
[----:B------:R-:W-:Y:S01]  /*43d0*/  LOP3.LUT P0, RZ, R3, 0xff, RZ, 0xc0, !PT ;  /* 0x000000ff03ff7812 */ /* 0x000fe2000780c0ff */
[----:B------:R-:W-:-:S12]  /*43e0*/  IMAD.MOV.U32 R60, RZ, RZ, R0 ;  /* 0x000000ffff3c7224 */ /* 0x000fd800078e0000 */
[----:B------:R-:W-:Y:S05]  /*43f0*/  @P0 BRA `(.L_x_101) ;  /* 0xffffffcc00b00947 */ /* 0x000fea000383ffff */
[----:B------:R-:W-:Y:S05]  /*4400*/  EXIT ;  /* 0x000000000000794d */ /* 0x000fea0003800000 */
.L_x_8:
[----:B0-----:R-:W-:Y:S01]  /*4410*/  ULDC.64 UR4, c[0x0][0x650] ;  /* 0x0001940000047ab9 */ /* 0x001fe20000000a00 */
        /* <DEDUP_REMOVED lines=25> */
.L_x_103:
[----:B------:R-:W0:Y:S01]  /*45b0*/  LDC.64 R28, c[0x0][0x640] ;  /* 0x00019000ff1c7b82 */ /* 0x000e220000000a00 */
[-CC-:B------:R-:W-:Y:S01]  /*45c0*/  SHF.R.U64 R22, R12, R6.reuse, R13.reuse ;  /* 0x000000060c167219 */ /* 0x180fe2000000120d */
[----:B------:R-:W-:Y:S01]  /*45d0*/  IMAD.MOV.U32 R30, RZ, RZ, 0x1 ;  /* 0x00000001ff1e7424 */ /* 0x000fe200078e00ff */
[----:B------:R-:W-:Y:S02]  /*45e0*/  SHF.R.U32.HI R6, RZ, R6, R13 ;  /* 0x00000006ff067219 */ /* 0x000fe4000001160d */
        /* <DEDUP_REMOVED lines=8> */
[----:B------:R-:W-:Y:S01]  /*4670*/  IMAD.IADD R9, R9, 0x1, R11 ;  /* 0x0000000109097824 */ /* 0x000fe200078e020b */
[----:B0-----:R-:W-:-:S04]  /*4680*/  ISETP.NE.U32.AND P0, PT, R28, RZ, PT ;  /* 0x000000ff1c00720c */ /* 0x001fc80003f05070 */
[----:B------:R-:W-:Y:S02]  /*4690*/  ISETP.NE.AND.EX P0, PT, R29, RZ, PT, P0 ;  /* 0x000000ff1d00720c */ /* 0x000fe40003f05300 */
[----:B------:R-:W0:Y:S01]  /*46a0*/  LDC R20, c[0x0][0x600] ;  /* 0x00018000ff147b82 */ /* 0x000e220000000800 */
[-CC-:B-1----:R-:W-:Y:S01]  /*46b0*/  SHF.R.U64 R14, R8, R10.reuse, R9.reuse ;  /* 0x0000000a080e7219 */ /* 0x182fe20000001209 */
[----:B------:R-:W-:Y:S01]  /*46c0*/  IMAD.MOV.U32 R8, RZ, RZ, -0x1 ;  /* 0xffffffffff087424 */ /* 0x000fe200078e00ff */
[----:B------:R-:W-:-:S05]  /*46d0*/  SHF.R.U32.HI R9, RZ, R10, R9 ;  /* 0x0000000aff097219 */ /* 0x000fca0000011609 */
[----:B------:R-:W1:Y:S01]  /*46e0*/  LDC R24, c[0x0][0x648] ;  /* 0x00019200ff187b82 */ /* 0x000e620000000800 */
[-CC-:B--2---:R-:W-:Y:S02]  /*46f0*/  SHF.R.U64 R23, R14, R12.reuse, R9.reuse ;  /* 0x0000000c0e177219 */ /* 0x184fe40000001209 */
[----:B------:R-:W-:-:S05]  /*4700*/  SHF.R.U32.HI R6, RZ, R12, R9 ;  /* 0x0000000cff067219 */ /* 0x000fca0000011609 */
[----:B------:R-:W2:Y:S01]  /*4710*/  LDC R26, c[0x0][0x638] ;  /* 0x00018e00ff1a7b82 */ /* 0x000ea20000000800 */
[-C--:B---3--:R-:W-:Y:S02]  /*4720*/  SHF.L.U32 R8, R8, R27.reuse, RZ ;  /* 0x0000001b08087219 */ /* 0x088fe400000006ff */
[-CC-:B------:R-:W-:Y:S02]  /*4730*/  SHF.R.U64 R25, R23, R27.reuse, R6.reuse ;  /* 0x0000001b17197219 */ /* 0x180fe40000001206 */
[----:B------:R-:W-:Y:S02]  /*4740*/  LOP3.LUT R32, RZ, R8, RZ, 0x33, !PT ;  /* 0x00000008ff207212 */ /* 0x000fe400078e33ff */
[----:B------:R-:W-:Y:S01]  /*4750*/  SHF.R.U32.HI R9, RZ, R27, R6 ;  /* 0x0000001bff097219 */ /* 0x000fe20000011606 */
[----:B------:R-:W3:Y:S01]  /*4760*/  LDC R31, c[0x0][0x610] ;  /* 0x00018400ff1f7b82 */ /* 0x000ee20000000800 */
[----:B------:R-:W-:Y:S01]  /*4770*/  IMAD.MOV.U32 R8, RZ, RZ, R25 ;  /* 0x000000ffff087224 */ /* 0x000fe200078e0019 */
[----:B------:R-:W-:Y:S06]  /*4780*/  @!P0 BRA `(.L_x_104) ;  /* 0x0000000000288947 */ /* 0x000fec0003800000 */
        /* <DEDUP_REMOVED lines=10> */
.L_x_104:
[----:B------:R-:W-:Y:S01]  /*4830*/  ISETP.NE.AND P0, PT, R2, 0x1, PT ;  /* 0x000000010200780c */ /* 0x000fe20003f05270 */
[----:B------:R-:W-:Y:S01]  /*4840*/  IMAD.MOV.U32 R13, RZ, RZ, R22 ;  /* 0x000000ffff0d7224 */ /* 0x000fe200078e0016 */
[----:B-1----:R-:W-:Y:S01]  /*4850*/  SHF.R.U64 R6, R8, R24, R9 ;  /* 0x0000001808067219 */ /* 0x002fe20000001209 */
[----:B0-----:R-:W-:Y:S01]  /*4860*/  VIADD R9, R20, 0xffffffff ;  /* 0xffffffff14097836 */ /* 0x001fe20000000000 */
[----:B------:R-:W-:Y:S02]  /*4870*/  SHF.L.U32 R30, R30, R27, RZ ;  /* 0x0000001b1e1e7219 */ /* 0x000fe400000006ff */
[----:B------:R-:W-:Y:S01]  /*4880*/  LOP3.LUT R5, R23, R32, RZ, 0xc0, !PT ;  /* 0x0000002017057212 */ /* 0x000fe200078ec0ff */
[----:B------:R-:W-:-:S04]  /*4890*/  IMAD.MOV R8, RZ, RZ, -R6 ;  /* 0x000000ffff087224 */ /* 0x000fc800078e0a06 */
[----:B------:R-:W-:Y:S01]  /*48a0*/  IMAD R6, R30, R6, R5 ;  /* 0x000000061e067224 */ /* 0x000fe200078e0205 */
[----:B------:R-:W-:Y:S01]  /*48b0*/  LOP3.LUT R5, R14, R9, RZ, 0xc0, !PT ;  /* 0x000000090e057212 */ /* 0x000fe200078ec0ff */
[----:B------:R-:W-:Y:S02]  /*48c0*/  @P0 IMAD R3, R7, R21, R4 ;  /* 0x0000001507030224 */ /* 0x000fe400078e0204 */
[----:B--2---:R-:W-:Y:S02]  /*48d0*/  IMAD R4, R8, R26, R25 ;  /* 0x0000001a08047224 */ /* 0x004fe400078e0219 */
[----:B---3--:R-:W-:Y:S02]  /*48e0*/  IMAD R3, R6, R31, R3 ;  /* 0x0000001f06037224 */ /* 0x008fe400078e0203 */
[----:B------:R-:W-:Y:S02]  /*48f0*/  IMAD R4, R4, R20, R5 ;  /* 0x0000001404047224 */ /* 0x000fe400078e0205 */
[----:B------:R-:W-:-:S03]  /*4900*/  IMAD.MOV.U32 R6, RZ, RZ, 0x1 ;  /* 0x00000001ff067424 */ /* 0x000fc600078e00ff */
[----:B------:R-:W-:Y:S02]  /*4910*/  SEL R20, R4, R3, !P0 ;  /* 0x0000000304147207 */ /* 0x000fe40004000000 */
[----:B------:R-:W-:-:S07]  /*4920*/  SEL R11, R3, R4, !P0 ;  /* 0x00000004030b7207 */ /* 0x000fce0004000000 */
.L_x_102:
[----:B------:R-:W-:-:S08]  /*4930*/  NOP ;  /* 0x0000000000007918 */ /* 0x000fd00000000000 */
[----:B------:R-:W0:-:S00]  /*4940*/  USETMAXREG.DEALLOC.CTAPOOL 0x28 ;  /* 0x00000028000079c8 */ /* 0x000e0000080e0500 */
[----:B0-----:R-:W-:-:S13]  /*4950*/  ISETP.NE.AND P0, PT, R0, RZ, PT ;  /* 0x000000ff0000720c */ /* 0x001fda0003f05270 */
[----:B------:R-:W-:Y:S05]  /*4960*/  @P0 EXIT ;  /* 0x000000000000094d */ /* 0x000fea0003800000 */
[----:B------:R-:W-:Y:S01]  /*4970*/  LOP3.LUT P0, RZ, R6, 0xff, RZ, 0xc0, !PT ;  /* 0x000000ff06ff7812 */ /* 0x000fe2000780c0ff */
[----:B------:R-:W-:Y:S02]  /*4980*/  IMAD.MOV.U32 R0, RZ, RZ, 0x1 ;  /* 0x00000001ff007424 */ /* 0x000fe400078e00ff */
[----:B------:R-:W-:-:S10]  /*4990*/  IMAD.MOV.U32 R12, RZ, RZ, RZ ;  /* 0x000000ffff0c7224 */ /* 0x000fd400078e00ff */
[----:B------:R-:W-:Y:S05]  /*49a0*/  @!P0 BRA `(.L_x_105) ;  /* 0x0000000c007c8947 */ /* 0x000fea0003800000 */
[----:B------:R-:W0:Y:S01]  /*49b0*/  LDC R0, c[0x0][0x28c] ;  /* 0x0000a300ff007b82 */ /* 0x000e220000000800 */
[----:B------:R-:W-:Y:S01]  /*49c0*/  ULDC UR5, c[0x0][0x658] ;  /* 0x0001960000057ab9 */ /* 0x000fe20000000800 */
[----:B------:R-:W-:Y:S01]  /*49d0*/  UMOV UR11, 0xffffffff ;  /* 0xffffffff000b7882 */ /* 0x000fe20000000000 */
[----:B------:R-:W-:Y:S01]  /*49e0*/  UMOV UR15, 0x1 ;  /* 0x00000001000f7882 */ /* 0x000fe20000000000 */
[----:B------:R-:W-:Y:S01]  /*49f0*/  USHF.L.U32 UR11, UR11, UR5, URZ ;  /* 0x000000050b0b7299 */ /* 0x000fe2000800063f */
[----:B------:R-:W-:Y:S01]  /*4a00*/  BSSY B0, `(.L_x_105) ;  /* 0x00000d9000007945 */ /* 0x000fe20003800000 */
[----:B------:R-:W-:Y:S01]  /*4a10*/  ULDC UR9, c[0x0][0xc] ;  /* 0x0000030000097ab9 */ /* 0x000fe20000000800 */
[----:B------:R-:W-:Y:S01]  /*4a20*/  ULDC UR14, c[0x0][0x10] ;  /* 0x00000400000e7ab9 */ /* 0x000fe20000000800 */
[----:B------:R-:W1:Y:S01]  /*4a30*/  S2UR UR8, SR_CgaCtaId ;  /* 0x00000000000879c3 */ /* 0x000e620000008800 */
[----:B------:R-:W-:Y:S01]  /*4a40*/  ULOP3.LUT UR13, URZ, UR11, URZ, 0x33, !UPT ;  /* 0x0000000b3f0d7292 */ /* 0x000fe2000f8e333f */
[----:B------:R-:W-:Y:S01]  /*4a50*/  IMAD.MOV.U32 R10, RZ, RZ, 0x1 ;  /* 0x00000001ff0a7424 */ /* 0x000fe200078e00ff */
[----:B------:R-:W-:Y:S01]  /*4a60*/  LOP3.LUT R9, R19, 0x2, RZ, 0xfc, !PT ;  /* 0x0000000213097812 */ /* 0x000fe200078efcff */
[----:B------:R-:W-:Y:S01]  /*4a70*/  IMAD.MOV.U32 R12, RZ, RZ, RZ ;  /* 0x000000ffff0c7224 */ /* 0x000fe200078e00ff */
[----:B------:R-:W-:Y:S01]  /*4a80*/  ULDC UR4, c[0x0][0x600] ;  /* 0x0001800000047ab9 */ /* 0x000fe20000000800 */
[----:B------:R-:W-:Y:S01]  /*4a90*/  UMOV UR18, 0x5 ;  /* 0x0000000500127882 */ /* 0x000fe20000000000 */
[----:B------:R-:W-:-:S02]  /*4aa0*/  UIADD3 UR4, UR4, -0x1, URZ ;  /* 0xffffffff04047890 */ /* 0x000fc4000fffe03f */
[----:B------:R-:W-:Y:S01]  /*4ab0*/  USHF.L.U32 UR5, UR15, UR5, URZ ;  /* 0x000000050f057299 */ /* 0x000fe2000800063f */
[----:B------:R-:W-:Y:S01]  /*4ac0*/  ULDC.64 UR28, c[0x0][0x198] ;  /* 0x00006600001c7ab9 */ /* 0x000fe20000000a00 */
[----:B0-----:R-:W-:-:S05]  /*4ad0*/  VIADD R0, R0, 0x1f ;  /* 0x0000001f00007836 */ /* 0x001fca0000000000 */
[----:B------:R-:W-:Y:S01]  /*4ae0*/  SHF.R.S32.HI R3, RZ, 0x1f, R0 ;  /* 0x0000001fff037819 */ /* 0x000fe20000011400 */
[----:B-1----:R-:W-:-:S03]  /*4af0*/  ULOP3.LUT UR10, UR8, 0x1, URZ, 0xc0, !UPT ;  /* 0x00000001080a7892 */ /* 0x002fc6000f8ec03f */
[----:B------:R-:W-:Y:S01]  /*4b00*/  LEA.HI R3, R3, R0, RZ, 0x5 ;  /* 0x0000000003037211 */ /* 0x000fe200078f28ff */
[----:B------:R-:W-:Y:S01]  /*4b10*/  USHF.R.U32.HI UR25, URZ, 0x1, UR8 ;  /* 0x000000013f197899 */ /* 0x000fe20008011608 */
[----:B------:R-:W-:Y:S01]  /*4b20*/  IMAD.MOV.U32 R0, RZ, RZ, 0x1 ;  /* 0x00000001ff007424 */ /* 0x000fe200078e00ff */
[----:B------:R-:W-:Y:S01]  /*4b30*/  USHF.L.U32 UR6, UR8, 0x5, URZ ;  /* 0x0000000508067899 */ /* 0x000fe2000800063f */
[----:B------:R-:W-:Y:S01]  /*4b40*/  SHF.R.S32.HI R3, RZ, 0x5, R3 ;  /* 0x00000005ff037819 */ /* 0x000fe20000011403 */
[----:B------:R-:W-:Y:S02]  /*4b50*/  USHF.L.U32 UR7, UR8, 0xa, URZ ;  /* 0x0000000a08077899 */ /* 0x000fe4000800063f */
[----:B------:R-:W-:Y:S02]  /*4b60*/  ULOP3.LUT UR8, UR8, 0xfffffffe, URZ, 0xc0, !UPT ;  /* 0xfffffffe08087892 */ /* 0x000fe4000f8ec03f */
[----:B------:R-:W-:Y:S01]  /*4b70*/  UISETP.GT.U32.AND UP0, UPT, UR10, 0xffff, UPT ;  /* 0x0000ffff0a00788c */ /* 0x000fe2000bf04070 */
[----:B------:R-:W-:Y:S01]  /*4b80*/  VIADD R8, R3, 0x1 ;  /* 0x0000000103087836 */ /* 0x000fe20000000000 */
[----:B------:R-:W-:-:S02]  /*4b90*/  USHF.L.U32 UR11, UR15, UR8, URZ ;  /* 0x000000080f0b7299 */ /* 0x000fc4000800063f */
[----:B------:R-:W-:Y:S02]  /*4ba0*/  ULOP3.LUT UR12, UR8, 0x1, URZ, 0xfc, !UPT ;  /* 0x00000001080c7892 */ /* 0x000fe4000f8efc3f */
[----:B------:R-:W-:Y:S02]  /*4bb0*/  UIMAD.WIDE.U32 UR8, UR9, UR14, URZ ;  /* 0x0000000e090872a5 */ /* 0x000fe4000f8e003f */
[----:B------:R-:W-:Y:S01]  /*4bc0*/  USEL UR10, UR10, 0xffff, !UP0 ;  /* 0x0000ffff0a0a7887 */ /* 0x000fe2000c000000 */
[----:B------:R-:W-:Y:S01]  /*4bd0*/  ULDC UR14, c[0x0][0x14] ;  /* 0x00000500000e7ab9 */ /* 0x000fe20000000800 */
[----:B------:R-:W-:Y:S02]  /*4be0*/  USHF.L.U32 UR12, UR15, UR12, URZ ;  /* 0x0000000c0f0c7299 */ /* 0x000fe4000800063f */
[----:B------:R-:W-:Y:S02]  /*4bf0*/  UIMAD.WIDE.U32 UR26, UR8, UR14, URZ ;  /* 0x0000000e081a72a5 */ /* 0x000fe4000f8e003f */
[----:B------:R-:W-:-:S02]  /*4c00*/  UIMAD UR21, UR9, UR14, URZ ;  /* 0x0000000e091572a4 */ /* 0x000fc4000f8e023f */
[----:B------:R-:W-:Y:S02]  /*4c10*/  ULOP3.LUT UR10, UR10, 0xffff, URZ, 0xc0, !UPT ;  /* 0x0000ffff0a0a7892 */ /* 0x000fe4000f8ec03f */
[----:B------:R-:W-:Y:S02]  /*4c20*/  ULOP3.LUT UR6, UR6, 0x20, URZ, 0xc0, !UPT ;  /* 0x0000002006067892 */ /* 0x000fe4000f8ec03f */
[----:B------:R-:W-:Y:S02]  /*4c30*/  ULOP3.LUT UR7, UR7, 0x400, URZ, 0xc0, !UPT ;  /* 0x0000040007077892 */ /* 0x000fe4000f8ec03f */
[----:B------:R-:W-:Y:S02]  /*4c40*/  ULOP3.LUT UR19, UR11, UR12, URZ, 0xfc, !UPT ;  /* 0x0000000c0b137292 */ /* 0x000fe4000f8efc3f */
[----:B------:R-:W-:Y:S02]  /*4c50*/  UIADD3 UR21, UR27, UR21, URZ ;  /* 0x000000151b157290 */ /* 0x000fe4000fffe03f */
[----:B------:R-:W-:-:S12]  /*4c60*/  USHF.L.U32 UR18, UR18, UR10, URZ ;  /* 0x0000000a12127299 */ /* 0x000fd8000800063f */
.L_x_116:
[----:B------:R-:W-:-:S03]  /*4c70*/  UMOV UR8, 0xffffffff ;  /* 0xffffffff00087882 */ /* 0x000fc60000000000 */
[----:B------:R-:W-:Y:S05]  /*4c80*/  BRA.DIV UR8, `(.L_x_106) ;  /* 0x0000001208607947 */ /* 0x000fea000b800000 */
[----:B------:R-:W-:-:S13]  /*4c90*/  ELECT P6, URZ, PT ;  /* 0x00000000003f782f */ /* 0x000fda00038c0000 */
.L_x_132:
[----:B------:R-:W0:Y:S01]  /*4ca0*/  LDC R4, c[0x0][0x28c] ;  /* 0x0000a300ff047b82 */ /* 0x000e220000000800 */
[----:B------:R-:W-:Y:S01]  /*4cb0*/  BSSY B1, `(.L_x_107) ;  /* 0x000003c000017945 */ /* 0x000fe20003800000 */
[----:B0-----:R-:W-:-:S13]  /*4cc0*/  ISETP.LT.OR P6, PT, R4, 0x1, !P6 ;  /* 0x000000010400780c */ /* 0x001fda00077c1670 */
[----:B------:R-:W-:Y:S05]  /*4cd0*/  @P6 BRA `(.L_x_108) ;  /* 0x0000000000e46947 */ /* 0x000fea0003800000 */
[----:B------:R-:W-:Y:S01]  /*4ce0*/  LEA R11, R11, UR25, 0x1 ;  /* 0x000000190b0b7c11 */ /* 0x000fe2000f8e08ff */
[----:B------:R-:W-:Y:S01]  /*4cf0*/  IMAD.MOV.U32 R21, RZ, RZ, RZ ;  /* 0x000000ffff157224 */ /* 0x000fe200078e00ff */
[----:B------:R-:W-:Y:S01]  /*4d00*/  LEA R20, R20, UR6, 0x6 ;  /* 0x0000000614147c11 */ /* 0x000fe2000f8e30ff */
[----:B------:R-:W-:Y:S02]  /*4d10*/  IMAD.MOV.U32 R4, RZ, RZ, R8 ;  /* 0x000000ffff047224 */ /* 0x000fe400078e0008 */
[----:B------:R-:W-:Y:S02]  /*4d20*/  IMAD.MOV.U32 R5, RZ, RZ, R0 ;  /* 0x000000ffff057224 */ /* 0x000fe400078e0000 */
[----:B------:R-:W-:Y:S02]  /*4d30*/  IMAD.MOV.U32 R6, RZ, RZ, R12 ;  /* 0x000000ffff067224 */ /* 0x000fe400078e000c */
[----:B------:R-:W-:-:S07]  /*4d40*/  IMAD.SHL.U32 R15, R11, 0x40, RZ ;  /* 0x000000400b0f7824 */ /* 0x000fce00078e00ff */
.L_x_111:
[----:B------:R-:W0:Y:S01]  /*4d50*/  S2R R14, SR_CgaCtaId ;  /* 0x00000000000e7919 */ /* 0x000e220000008800 */
[----:B------:R-:W-:Y:S02]  /*4d60*/  MOV R7, 0x400 ;  /* 0x0000040000077802 */ /* 0x000fe40000000f00 */
[----:B------:R-:W-:-:S13]  /*4d70*/  LOP3.LUT P1, RZ, R18, 0x7f, RZ, 0xc0, !PT ;  /* 0x0000007f12ff7812 */ /* 0x000fda000782c0ff */
[----:B------:R-:W1:Y:S01]  /*4d80*/  @!P1 LDC R11, c[0x0][0x500] ;  /* 0x00014000ff0b9b82 */ /* 0x000e620000000800 */
[----:B0-----:R-:W-:Y:S02]  /*4d90*/  LEA R22, R14, R7, 0x18 ;  /* 0x000000070e167211 */ /* 0x001fe400078ec0ff */
[----:B------:R-:W-:-:S03]  /*4da0*/  SHF.L.U32 R7, R5, 0x1f, RZ ;  /* 0x0000001f05077819 */ /* 0x000fc600000006ff */
[----:B------:R-:W-:-:S04]  /*4db0*/  IMAD R14, R6, 0x8, R22 ;  /* 0x00000008060e7824 */ /* 0x000fc800078e0216 */
[----:B------:R-:W0:Y:S02]  /*4dc0*/  SYNCS.PHASECHK.TRANS64.TRYWAIT P0, [R14+URZ+0x48], R7 ;  /* 0x000048070e0075a7 */ /* 0x000e24000800017f */
[----:B01----:R-:W-:Y:S05]  /*4dd0*/  @!P0 BRA `(.L_x_109) ;  /* 0x00000010002c8947 */ /* 0x003fea0003800000 */
.L_x_133:
[----:B0-----:R-:W-:Y:S01]  /*4de0*/  PRMT R7, R9, 0x9910, RZ ;  /* 0x0000991009077816 */ /* 0x001fe200000000ff */
[----:B------:R0:W-:Y:S03]  /*4df0*/  @!P1 SYNCS.ARRIVE.TRANS64 RZ, [R14+URZ], R11 ;  /* 0x0000000b0eff99a7 */ /* 0x0001e6000800003f */
[----:B------:R-:W-:-:S13]  /*4e00*/  ISETP.NE.AND P0, PT, R7, 0x2, PT ;  /* 0x000000020700780c */ /* 0x000fda0003f05270 */
[----:B0-----:R-:W-:Y:S05]  /*4e10*/  @P0 BRA `(.L_x_110) ;  /* 0x0000000000040947 */ /* 0x001fea0003800000 */
[----:B------:R-:W-:Y:S01]  /*4e20*/  BPT.TRAP 0x1 ;  /* 0x000000040000795c */ /* 0x000fe20000300000 */
.L_x_110:
[----:B------:R-:W-:Y:S01]  /*4e30*/  LEA R7, R6, UR25, 0x1 ;  /* 0x0000001906077c11 */ /* 0x000fe2000f8e08ff */
[----:B------:R-:W-:Y:S01]  /*4e40*/  VIADD R4, R4, 0xffffffff ;  /* 0xffffffff04047836 */ /* 0x000fe20000000000 */
[----:B------:R-:W-:Y:S01]  /*4e50*/  R2UR UR23, R15 ;  /* 0x000000000f1772ca */ /* 0x000fe200000e0000 */
[----:B------:R-:W-:Y:S01]  /*4e60*/  UIADD3 UR14, UP0, UR28, 0xf0, URZ ;  /* 0x000000f01c0e7890 */ /* 0x000fe2000ff1e03f */
[----:B------:R-:W-:Y:S01]  /*4e70*/  R2UR UR9, R14 ;  /* 0x000000000e0972ca */ /* 0x000fe200000e0000 */
[----:B------:R-:W-:Y:S01]  /*4e80*/  IMAD.SHL.U32 R7, R7, 0x800, RZ ;  /* 0x0000080007077824 */ /* 0x000fe200078e00ff */
[----:B------:R-:W-:Y:S01]  /*4e90*/  R2UR UR10, R21 ;  /* 0x00000000150a72ca */ /* 0x000fe200000e0000 */
[----:B------:R-:W-:Y:S01]  /*4ea0*/  UIADD3 UR32, UP1, UR28, 0x1f0, URZ ;  /* 0x000001f01c207890 */ /* 0x000fe2000ff3e03f */
[----:B------:R-:W-:Y:S01]  /*4eb0*/  R2UR UR12, R13 ;  /* 0x000000000d0c72ca */ /* 0x000fe200000e0000 */
[--C-:B------:R-:W-:Y:S01]  /*4ec0*/  IMAD R11, R7, 0x4, R22.reuse ;  /* 0x00000004070b7824 */ /* 0x100fe200078e0216 */
[----:B------:R-:W-:Y:S01]  /*4ed0*/  LEA R7, R6, UR7, 0xb ;  /* 0x0000000706077c11 */ /* 0x000fe2000f8e58ff */
[----:B------:R-:W-:Y:S01]  /*4ee0*/  UIADD3.X UR15, URZ, UR29, URZ, UP0, !UPT ;  /* 0x0000001d3f0f7290 */ /* 0x000fe200087fe43f */
[----:B------:R-:W-:Y:S01]  /*4ef0*/  R2UR UR24, R20 ;  /* 0x00000000141872ca */ /* 0x000fe200000e0000 */
[----:B------:R-:W-:Y:S01]  /*4f00*/  UPRMT UR20, URZ, 0x5410, UR18 ;  /* 0x000054103f147896 */ /* 0x000fe20008000012 */
[----:B------:R-:W-:Y:S01]  /*4f10*/  R2UR UR8, R11 ;  /* 0x000000000b0872ca */ /* 0x000fe200000e0000 */
[----:B------:R-:W-:Y:S01]  /*4f20*/  IMAD R7, R7, 0x4, R22 ;  /* 0x0000000407077824 */ /* 0x000fe200078e0216 */
[----:B------:R-:W-:Y:S01]  /*4f30*/  ISETP.GT.AND P1, PT, R4, 0x1, PT ;  /* 0x000000010400780c */ /* 0x000fe20003f24270 */
[----:B------:R-:W-:Y:S01]  /*4f40*/  VIADD R6, R6, 0x1 ;  /* 0x0000000106067836 */ /* 0x000fe20000000000 */
[----:B------:R-:W-:Y:S01]  /*4f50*/  UPRMT UR30, URZ, 0x5410, UR19 ;  /* 0x000054103f1e7896 */ /* 0x000fe20008000013 */
[----:B------:R-:W-:Y:S01]  /*4f60*/  VIADD R21, R21, 0x20 ;  /* 0x0000002015157836 */ /* 0x000fe20000000000 */
[----:B------:R-:W-:Y:S01]  /*4f70*/  R2UR UR11, R7 ;  /* 0x00000000070b72ca */ /* 0x000fe200000e0000 */
[----:B------:R-:W-:Y:S01]  /*4f80*/  UIADD3.X UR33, URZ, UR29, URZ, UP1, !UPT ;  /* 0x0000001d3f217290 */ /* 0x000fe20008ffe43f */
[----:B------:R-:W-:Y:S01]  /*4f90*/  ISETP.NE.AND P0, PT, R6, 0x9, PT ;  /* 0x000000090600780c */ /* 0x000fe20003f05270 */
[----:B------:R-:W-:Y:S01]  /*4fa0*/  UMOV UR16, 0x0 ;  /* 0x0000000000107882 */ /* 0x000fe20000000000 */
[----:B------:R-:W-:-:S02]  /*4fb0*/  UMOV UR17, 0x10000000 ;  /* 0x1000000000117882 */ /* 0x000fc40000000000 */
[----:B------:R-:W-:Y:S01]  /*4fc0*/  SEL R14, RZ, 0x1, P0 ;  /* 0x00000001ff0e7807 */ /* 0x000fe20000000000 */
[----:B------:R-:W-:Y:S01]  /*4fd0*/  UIADD3 UR8, UR8, 0x180, URZ ;  /* 0x0000018008087890 */ /* 0x000fe2000fffe03f */
[----:B------:R-:W-:Y:S02]  /*4fe0*/  SEL R6, R6, RZ, P0 ;  /* 0x000000ff06067207 */ /* 0x000fe40000000000 */
[----:B------:R-:W-:-:S03]  /*4ff0*/  LOP3.LUT R5, R5, R14, RZ, 0x3c, !PT ;  /* 0x0000000e05057212 */ /* 0x000fc600078e3cff */
[----:B------:R-:W-:-:S03]  /*5000*/  UIADD3 UR22, UR11, 0x24180, URZ ;  /* 0x000241800b167890 */ /* 0x000fc6000fffe03f */
[----:B------:R-:W-:Y:S02]  /*5010*/  UMOV UR11, UR23 ;  /* 0x00000017000b7c82 */ /* 0x000fe40008000000 */
[----:B------:R0:W-:Y:S02]  /*5020*/  UTMALDG.3D.MULTICAST [UR8], [UR14], UR20, desc[UR16] ;  /* 0x000010080e0073b4 */ /* 0x0001e40008011814 */
[----:B0-----:R-:W-:Y:S01]  /*5030*/  UMOV UR8, UR22 ;  /* 0x0000001600087c82 */ /* 0x001fe20008000000 */
[----:B------:R-:W-:Y:S02]  /*5040*/  UMOV UR11, UR24 ;  /* 0x00000018000b7c82 */ /* 0x000fe40008000000 */
[----:B------:R0:W-:Y:S02]  /*5050*/  UTMALDG.3D.MULTICAST [UR8], [UR32], UR30, desc[UR16] ;  /* 0x00001008200073b4 */ /* 0x0001e4000801181e */
[----:B0-----:R-:W-:Y:S05]  /*5060*/  @P1 BRA `(.L_x_111) ;  /* 0xfffffffc00381947 */ /* 0x001fea000383ffff */
.L_x_108:
[----:B------:R-:W-:Y:S05]  /*5070*/  BSYNC B1 ;  /* 0x0000000000017941 */ /* 0x000fea0003800000 */
.L_x_107:
[----:B------:R-:W-:Y:S01]  /*5080*/  LOP3.LUT P1, RZ, R10, 0xff, RZ, 0xc0, !PT ;  /* 0x000000ff0aff7812 */ /* 0x000fe2000782c0ff */
[C---:B------:R-:W-:Y:S01]  /*5090*/  IMAD.IADD R12, R3.reuse, 0x1, R12 ;  /* 0x00000001030c7824 */ /* 0x040fe200078e020c */
[----:B------:R-:W-:Y:S01]  /*50a0*/  ULDC.64 UR8, c[0x0][0x650] ;  /* 0x0001940000087ab9 */ /* 0x000fe20000000a00 */
[C---:B------:R-:W-:Y:S01]  /*50b0*/  ISETP.GE.U32.AND P2, PT, R3.reuse, 0x9, PT ;  /* 0x000000090300780c */ /* 0x040fe20003f46070 */
[----:B------:R-:W-:Y:S01]  /*50c0*/  BSSY B1, `(.L_x_112) ;  /* 0x000006a000017945 */ /* 0x000fe20003800000 */
[----:B------:R-:W-:Y:S01]  /*50d0*/  IMAD.MOV.U32 R11, RZ, RZ, -0x1 ;  /* 0xffffffffff0b7424 */ /* 0x000fe200078e00ff */
[----:B------:R-:W-:Y:S01]  /*50e0*/  ISETP.GT.U32.AND P0, PT, R12, 0x8, PT ;  /* 0x000000080c00780c */ /* 0x000fe20003f04070 */
[----:B------:R-:W-:Y:S01]  /*50f0*/  IMAD.MOV.U32 R20, RZ, RZ, -0x1 ;  /* 0xffffffffff147424 */ /* 0x000fe200078e00ff */
[----:B------:R-:W-:Y:S01]  /*5100*/  PRMT R10, RZ, 0x7610, R10 ;  /* 0x00007610ff0a7816 */ /* 0x000fe2000000000a */
[----:B------:R-:W-:Y:S01]  /*5110*/  IMAD.MOV.U32 R13, RZ, RZ, -0x1 ;  /* 0xffffffffff0d7424 */ /* 0x000fe200078e00ff */
[----:B------:R-:W-:-:S03]  /*5120*/  ISETP.LT.U32.AND P0, PT, R3, 0x9, P0 ;  /* 0x000000090300780c */ /* 0x000fc60000701070 */
[----:B------:R-:W0:Y:S01]  /*5130*/  @P1 S2R R5, SR_CgaCtaId ;  /* 0x0000000000051919 */ /* 0x000e220000008800 */
[----:B------:R-:W-:-:S04]  /*5140*/  @P1 MOV R4, 0x400 ;  /* 0x0000040000041802 */ /* 0x000fc80000000f00 */
[----:B0-----:R-:W-:Y:S01]  /*5150*/  @P1 LEA R6, R5, R4, 0x18 ;  /* 0x0000000405061211 */ /* 0x001fe200078ec0ff */
[----:B------:R-:W-:-:S03]  /*5160*/  IMAD.WIDE.U32 R4, R12, 0x38e38e39, RZ ;  /* 0x38e38e390c047825 */ /* 0x000fc600078e00ff */
[----:B------:R0:W-:Y:S01]  /*5170*/  @P1 SYNCS.ARRIVE.TRANS64.A1T0 RZ, [R6+URZ+0xa8], RZ ;  /* 0x0000a8ff06ff19a7 */ /* 0x0001e2000810003f */
[----:B------:R-:W-:Y:S02]  /*5180*/  IADD3 R16, P1, R16, UR26, RZ ;  /* 0x0000001a10107c10 */ /* 0x000fe4000ff3e0ff */
[----:B------:R-:W-:Y:S02]  /*5190*/  SHF.R.U32.HI R7, RZ, 0x1, R5 ;  /* 0x00000001ff077819 */ /* 0x000fe40000011605 */
[----:B------:R-:W-:Y:S02]  /*51a0*/  SEL R5, RZ, 0x1, !P0 ;  /* 0x00000001ff057807 */ /* 0x000fe40004000000 */
[----:B------:R-:W-:Y:S01]  /*51b0*/  IADD3.X R17, R17, UR21, RZ, P1, !PT ;  /* 0x0000001511117c10 */ /* 0x000fe20008ffe4ff */
[----:B------:R-:W-:Y:S01]  /*51c0*/  IMAD R12, R7, -0x9, R12 ;  /* 0xfffffff7070c7824 */ /* 0x000fe200078e020c */
[----:B------:R-:W-:Y:S02]  /*51d0*/  ISETP.GE.U32.AND P0, PT, R16, UR8, PT ;  /* 0x0000000810007c0c */ /* 0x000fe4000bf06070 */
[----:B------:R-:W-:-:S02]  /*51e0*/  LOP3.LUT R0, R0, R5, RZ, 0x3c, !PT ;  /* 0x0000000500007212 */ /* 0x000fc400078e3cff */
[----:B------:R-:W-:Y:S02]  /*51f0*/  ISETP.GE.U32.AND.EX P0, PT, R17, UR9, PT, P0 ;  /* 0x0000000911007c0c */ /* 0x000fe4000bf06100 */
[----:B------:R-:W-:Y:S02]  /*5200*/  @P2 LOP3.LUT R0, R0, 0x1, R7, 0x78, !PT ;  /* 0x0000000100002812 */ /* 0x000fe400078e7807 */
[----:B------:R-:W-:-:S09]  /*5210*/  PRMT R4, RZ, 0x7610, R4 ;  /* 0x00007610ff047816 */ /* 0x000fd20000000004 */
[----:B0-----:R-:W-:Y:S05]  /*5220*/  @P0 BRA `(.L_x_113) ;  /* 0x00000004004c0947 */ /* 0x001fea0003800000 */
[----:B------:R-:W0:Y:S01]  /*5230*/  S2R R14, SR_CTAID.X ;  /* 0x00000000000e7919 */ /* 0x000e220000002500 */
[----:B------:R-:W-:Y:S01]  /*5240*/  ULDC.64 UR8, c[0x0][0x628] ;  /* 0x00018a0000087ab9 */ /* 0x000fe20000000a00 */
[----:B------:R-:W1:Y:S01]  /*5250*/  LDC R15, c[0x0][0x144] ;  /* 0x00005100ff0f7b82 */ /* 0x000e620000000800 */
[----:B------:R-:W-:Y:S01]  /*5260*/  ISETP.NE.U32.AND P0, PT, RZ, UR8, PT ;  /* 0x00000008ff007c0c */ /* 0x000fe2000bf05070 */
[----:B------:R-:W2:Y:S01]  /*5270*/  S2R R11, SR_CTAID.Y ;  /* 0x00000000000b7919 */ /* 0x000ea20000002600 */
[----:B------:R-:W-:Y:S01]  /*5280*/  ULDC UR10, c[0x0][0x150] ;  /* 0x00005400000a7ab9 */ /* 0x000fe20000000800 */
[----:B------:R-:W-:Y:S01]  /*5290*/  ULDC UR11, c[0x0][0x630] ;  /* 0x00018c00000b7ab9 */ /* 0x000fe20000000800 */
[----:B------:R-:W-:Y:S01]  /*52a0*/  ISETP.NE.AND.EX P0, PT, RZ, UR9, PT, P0 ;  /* 0x00000009ff007c0c */ /* 0x000fe2000bf05300 */
[----:B------:R-:W-:Y:S01]  /*52b0*/  IMAD.MOV.U32 R4, RZ, RZ, R16 ;  /* 0x000000ffff047224 */ /* 0x000fe200078e0010 */
[----:B0-----:R-:W-:-:S05]  /*52c0*/  I2FP.F32.U32 R5, R14 ;  /* 0x0000000e00057245 */ /* 0x001fca0000201000 */
[----:B------:R-:W-:Y:S01]  /*52d0*/  FMUL R20, R5, UR10 ;  /* 0x0000000a05147c20 */ /* 0x000fe20008400000 */
[----:B------:R-:W-:-:S05]  /*52e0*/  IMAD.MOV.U32 R5, RZ, RZ, R17 ;  /* 0x000000ffff057224 */ /* 0x000fca00078e0011 */
[----:B--2---:R-:W-:Y:S05]  /*52f0*/  @!P0 BRA `(.L_x_114) ;  /* 0x0000000000288947 */ /* 0x004fea0003800000 */
[----:B------:R-:W-:Y:S02]  /*5300*/  ULDC UR10, c[0x0][0x634] ;  /* 0x00018d00000a7ab9 */ /* 0x000fe40000000800 */
[----:B------:R-:W-:-:S05]  /*5310*/  IADD3 R5, P0, R16, UR10, RZ ;  /* 0x0000000a10057c10 */ /* 0x000fca000ff1e0ff */
[----:B------:R-:W-:-:S04]  /*5320*/  IMAD.X R13, RZ, RZ, R17, P0 ;  /* 0x000000ffff0d7224 */ /* 0x000fc800000e0611 */
[----:B------:R-:W-:-:S04]  /*5330*/  IMAD.WIDE.U32 R6, R13, UR8, RZ ;  /* 0x000000080d067c25 */ /* 0x000fc8000f8e00ff */
[----:B------:R-:W-:-:S04]  /*5340*/  IMAD.WIDE.U32 R6, P0, R5, UR9, R6 ;  /* 0x0000000905067c25 */ /* 0x000fc8000f800006 */
[----:B------:R-:W-:-:S04]  /*5350*/  IMAD.WIDE.U32 R4, R5, UR8, RZ ;  /* 0x0000000805047c25 */ /* 0x000fc8000f8e00ff */
[----:B------:R-:W-:Y:S01]  /*5360*/  IMAD.MOV.U32 R4, RZ, RZ, R7 ;  /* 0x000000ffff047224 */ /* 0x000fe200078e0007 */
[----:B------:R-:W-:Y:S01]  /*5370*/  IADD3 RZ, P1, R5, R6, RZ ;  /* 0x0000000605ff7210 */ /* 0x000fe20007f3e0ff */
[----:B------:R-:W-:-:S04]  /*5380*/  IMAD.X R5, RZ, RZ, RZ, P0 ;  /* 0x000000ffff057224 */ /* 0x000fc800000e06ff */
[----:B------:R-:W-:-:S08]  /*5390*/  IMAD.WIDE.U32.X R4, R13, UR9, R4, P1 ;  /* 0x000000090d047c25 */ /* 0x000fd000088e0404 */
.L_x_114:
[--C-:B------:R-:W-:Y:S01]  /*53a0*/  SHF.R.U64 R13, R4, UR11, R5.reuse ;  /* 0x0000000b040d7c19 */ /* 0x100fe20008001205 */
[----:B------:R-:W0:Y:S01]  /*53b0*/  F2I.U32.TRUNC.NTZ R20, R20 ;  /* 0x0000001400147305 */ /* 0x000e22000020f000 */
[----:B------:R-:W-:Y:S01]  /*53c0*/  SHF.R.U32.HI R4, RZ, UR11, R5 ;  /* 0x0000000bff047c19 */ /* 0x000fe20008011605 */
[----:B------:R-:W-:Y:S01]  /*53d0*/  ULDC.64 UR8, c[0x0][0x620] ;  /* 0x0001880000087ab9 */ /* 0x000fe20000000a00 */
[----:B------:R-:W-:Y:S01]  /*53e0*/  IADD3 R7, P0, RZ, -R13, RZ ;  /* 0x8000000dff077210 */ /* 0x000fe20007f1e0ff */
[----:B------:R-:W-:Y:S01]  /*53f0*/  ULDC.64 UR10, c[0x0][0x640] ;  /* 0x00019000000a7ab9 */ /* 0x000fe20000000a00 */
[----:B------:R-:W2:Y:S03]  /*5400*/  LDC R22, c[0x0][0x148] ;  /* 0x00005200ff167b82 */ /* 0x000ea60000000800 */
[----:B------:R-:W-:Y:S01]  /*5410*/  IMAD.X R4, RZ, RZ, ~R4, P0 ;  /* 0x000000ffff047224 */ /* 0x000fe200000e0e04 */
[----:B------:R-:W-:-:S03]  /*5420*/  ISETP.NE.U32.AND P0, PT, RZ, UR10, PT ;  /* 0x0000000aff007c0c */ /* 0x000fc6000bf05070 */
[----:B------:R-:W-:Y:S01]  /*5430*/  IMAD R6, R4, UR8, RZ ;  /* 0x0000000804067c24 */ /* 0x000fe2000f8e02ff */
[----:B------:R-:W-:Y:S01]  /*5440*/  ISETP.NE.AND.EX P0, PT, RZ, UR11, PT, P0 ;  /* 0x0000000bff007c0c */ /* 0x000fe2000bf05300 */
[----:B------:R-:W-:Y:S01]  /*5450*/  IMAD.WIDE.U32 R4, R7, UR8, R16 ;  /* 0x0000000807047c25 */ /* 0x000fe2000f8e0010 */
[----:B------:R-:W-:-:S03]  /*5460*/  ULDC UR8, c[0x0][0x618] ;  /* 0x0001860000087ab9 */ /* 0x000fc60000000800 */
[----:B------:R-:W-:Y:S01]  /*5470*/  IMAD R7, R7, UR9, R6 ;  /* 0x0000000907077c24 */ /* 0x000fe2000f8e0206 */
[----:B------:R-:W-:Y:S01]  /*5480*/  ULDC UR9, c[0x0][0x154] ;  /* 0x0000550000097ab9 */ /* 0x000fe20000000800 */
[----:B0-----:R-:W-:Y:S02]  /*5490*/  IMAD.MOV R6, RZ, RZ, -R20 ;  /* 0x000000ffff067224 */ /* 0x001fe400078e0a14 */
[----:B------:R-:W-:Y:S02]  /*54a0*/  IMAD.IADD R5, R5, 0x1, R7 ;  /* 0x0000000105057824 */ /* 0x000fe400078e0207 */
[----:B-1----:R-:W-:Y:S01]  /*54b0*/  IMAD R14, R15, R6, R14 ;  /* 0x000000060f0e7224 */ /* 0x002fe200078e020e */
[----:B------:R-:W-:Y:S02]  /*54c0*/  I2FP.F32.U32 R6, R11 ;  /* 0x0000000b00067245 */ /* 0x000fe40000201000 */
[--C-:B------:R-:W-:Y:S02]  /*54d0*/  SHF.R.U64 R15, R4, UR8, R5.reuse ;  /* 0x00000008040f7c19 */ /* 0x100fe40008001205 */
[----:B------:R-:W-:Y:S01]  /*54e0*/  SHF.R.U32.HI R4, RZ, UR8, R5 ;  /* 0x00000008ff047c19 */ /* 0x000fe20008011605 */
[----:B------:R-:W-:Y:S01]  /*54f0*/  FMUL R6, R6, UR9 ;  /* 0x0000000906067c20 */ /* 0x000fe20008400000 */
[----:B------:R-:W-:-:S02]  /*5500*/  ULDC UR8, c[0x0][0x608] ;  /* 0x0001820000087ab9 */ /* 0x000fc40000000800 */
[--C-:B------:R-:W-:Y:S01]  /*5510*/  SHF.R.U64 R21, R15, UR8, R4.reuse ;  /* 0x000000080f157c19 */ /* 0x100fe20008001204 */
[----:B------:R0:W1:Y:S01]  /*5520*/  F2I.U32.TRUNC.NTZ R24, R6 ;  /* 0x0000000600187305 */ /* 0x000062000020f000 */
[----:B------:R-:W-:Y:S01]  /*5530*/  SHF.R.U32.HI R4, RZ, UR8, R4 ;  /* 0x00000008ff047c19 */ /* 0x000fe20008011604 */
[----:B------:R-:W-:-:S03]  /*5540*/  ULDC UR8, c[0x0][0x658] ;  /* 0x0001960000087ab9 */ /* 0x000fc60000000800 */
[--C-:B------:R-:W-:Y:S02]  /*5550*/  SHF.R.U64 R20, R21, UR8, R4.reuse ;  /* 0x0000000815147c19 */ /* 0x100fe40008001204 */
[----:B------:R-:W-:-:S03]  /*5560*/  SHF.R.U32.HI R23, RZ, UR8, R4 ;  /* 0x00000008ff177c19 */ /* 0x000fc60008011604 */
[----:B------:R-:W-:Y:S02]  /*5570*/  IMAD.MOV.U32 R4, RZ, RZ, R20 ;  /* 0x000000ffff047224 */ /* 0x000fe400078e0014 */
[----:B------:R-:W-:Y:S01]  /*5580*/  IMAD.MOV.U32 R5, RZ, RZ, R23 ;  /* 0x000000ffff057224 */ /* 0x000fe200078e0017 */
[----:B0-----:R-:W-:Y:S06]  /*5590*/  @!P0 BRA `(.L_x_115) ;  /* 0x0000000000288947 */ /* 0x001fec0003800000 */
        /* <DEDUP_REMOVED lines=10> */
.L_x_115:
[----:B------:R-:W-:Y:S01]  /*5640*/  ISETP.NE.AND P0, PT, R2, 0x1, PT ;  /* 0x000000010200780c */ /* 0x000fe20003f05270 */
[----:B------:R-:W-:Y:S01]  /*5650*/  ULDC UR8, c[0x0][0x648] ;  /* 0x0001920000087ab9 */ /* 0x000fe20000000800 */
[----:B-1----:R-:W-:Y:S01]  /*5660*/  IMAD.MOV R24, RZ, RZ, -R24 ;  /* 0x000000ffff187224 */ /* 0x002fe200078e0a18 */
[----:B------:R-:W-:Y:S01]  /*5670*/  SHF.R.U64 R4, R4, UR8, R5 ;  /* 0x0000000804047c19 */ /* 0x000fe20008001205 */
[----:B------:R-:W-:Y:S01]  /*5680*/  ULDC UR8, c[0x0][0x638] ;  /* 0x00018e0000087ab9 */ /* 0x000fe20000000800 */
[----:B------:R-:W-:Y:S01]  /*5690*/  LOP3.LUT R21, R21, UR13, RZ, 0xc0, !PT ;  /* 0x0000000d15157c12 */ /* 0x000fe2000f8ec0ff */
[----:B------:R-:W-:Y:S02]  /*56a0*/  ULDC UR9, c[0x0][0x610] ;  /* 0x0001840000097ab9 */ /* 0x000fe40000000800 */
[----:B------:R-:W-:Y:S02]  /*56b0*/  IMAD.MOV R5, RZ, RZ, -R4 ;  /* 0x000000ffff057224 */ /* 0x000fe400078e0a04 */
[----:B------:R-:W-:-:S02]  /*56c0*/  IMAD R21, R4, UR5, R21 ;  /* 0x0000000504157c24 */ /* 0x000fc4000f8e0215 */
[----:B------:R-:W-:Y:S01]  /*56d0*/  IMAD R20, R5, UR8, R20 ;  /* 0x0000000805147c24 */ /* 0x000fe2000f8e0214 */
[----:B------:R-:W-:Y:S01]  /*56e0*/  ULDC UR8, c[0x0][0x600] ;  /* 0x0001800000087ab9 */ /* 0x000fe20000000800 */
[----:B--2---:R-:W-:Y:S01]  /*56f0*/  @P0 IMAD R14, R22, R24, R11 ;  /* 0x00000018160e0224 */ /* 0x004fe200078e020b */
[----:B------:R-:W-:Y:S01]  /*5700*/  LOP3.LUT R11, R15, UR4, RZ, 0xc0, !PT ;  /* 0x000000040f0b7c12 */ /* 0x000fe2000f8ec0ff */
[----:B------:R-:W-:Y:S02]  /*5710*/  IMAD.MOV.U32 R4, RZ, RZ, 0x1 ;  /* 0x00000001ff047424 */ /* 0x000fe400078e00ff */
[----:B------:R-:W-:Y:S02]  /*5720*/  IMAD R14, R21, UR9, R14 ;  /* 0x00000009150e7c24 */ /* 0x000fe4000f8e020e */
[----:B------:R-:W-:-:S05]  /*5730*/  IMAD R11, R20, UR8, R11 ;  /* 0x00000008140b7c24 */ /* 0x000fca000f8e020b */
[----:B------:R-:W-:Y:S02]  /*5740*/  SEL R20, R11, R14, !P0 ;  /* 0x0000000e0b147207 */ /* 0x000fe40004000000 */
[----:B------:R-:W-:-:S07]  /*5750*/  SEL R11, R14, R11, !P0 ;  /* 0x0000000b0e0b7207 */ /* 0x000fce0004000000 */
.L_x_113:
[----:B------:R-:W-:Y:S05]  /*5760*/  BSYNC B1 ;  /* 0x0000000000017941 */ /* 0x000fea0003800000 */
.L_x_112:
[----:B------:R-:W-:-:S13]  /*5770*/  LOP3.LUT P0, RZ, R4, 0xff, RZ, 0xc0, !PT ;  /* 0x000000ff04ff7812 */ /* 0x000fda000780c0ff */
[----:B------:R-:W-:Y:S05]  /*5780*/  @P0 BRA `(.L_x_116) ;  /* 0xfffffff400380947 */ /* 0x000fea000383ffff */
[----:B------:R-:W-:Y:S05]  /*5790*/  BSYNC B0 ;  /* 0x0000000000007941 */ /* 0x000fea0003800000 */
.L_x_105:
[----:B------:R-:W-:-:S03]  /*57a0*/  UMOV UR8, 0xffffffff ;  /* 0xffffffff00087882 */ /* 0x000fc60000000000 */
[----:B------:R-:W-:Y:S05]  /*57b0*/  BRA.DIV UR8, `(.L_x_117) ;  /* 0x0000000608c87947 */ /* 0x000fea000b800000 */
[----:B------:R-:W-:-:S13]  /*57c0*/  ELECT P6, URZ, PT ;  /* 0x00000000003f782f */ /* 0x000fda00038c0000 */
.L_x_136:
[----:B------:R-:W-:Y:S04]  /*57d0*/  BSSY B0, `(.L_x_118) ;  /* 0x0000058000007945 */ /* 0x000fe80003800000 */
[----:B------:R-:W-:Y:S05]  /*57e0*/  @!P6 BRA `(.L_x_119) ;  /* 0x000000040058e947 */ /* 0x000fea0003800000 */
[----:B------:R-:W-:-:S04]  /*57f0*/  LOP3.LUT R19, R19, 0x2, RZ, 0xfc, !PT ;  /* 0x0000000213137812 */ /* 0x000fc800078efcff */
[----:B------:R-:W-:-:S13]  /*5800*/  ISETP.NE.AND P0, PT, R19, 0x3, PT ;  /* 0x000000031300780c */ /* 0x000fda0003f05270 */
[----:B------:R-:W-:Y:S05]  /*5810*/  @!P0 BRA `(.L_x_120) ;  /* 0x0000000000048947 */ /* 0x000fea0003800000 */
[----:B------:R-:W-:Y:S01]  /*5820*/  BPT.TRAP 0x1 ;  /* 0x000000040000795c */ /* 0x000fe20000300000 */
.L_x_120:
[----:B------:R-:W0:Y:S01]  /*5830*/  S2R R3, SR_CgaCtaId ;  /* 0x0000000000037919 */ /* 0x000e220000008800 */
[----:B------:R-:W-:-:S04]  /*5840*/  MOV R2, 0x400 ;  /* 0x0000040000027802 */ /* 0x000fc80000000f00 */
[----:B0-----:R-:W-:Y:S02]  /*5850*/  LEA R3, R3, R2, 0x18 ;  /* 0x0000000203037211 */ /* 0x001fe400078ec0ff */
[----:B------:R-:W-:-:S03]  /*5860*/  SHF.L.U32 R2, R0, 0x1f, RZ ;  /* 0x0000001f00027819 */ /* 0x000fc600000006ff */
[----:B------:R-:W-:-:S04]  /*5870*/  VIADD R3, R3, 0x48 ;  /* 0x0000004803037836 */ /* 0x000fc80000000000 */
[C---:B------:R-:W-:Y:S02]  /*5880*/  IMAD R7, R12.reuse, 0x8, R3 ;  /* 0x000000080c077824 */ /* 0x040fe400078e0203 */
[----:B------:R-:W-:Y:S02]  /*5890*/  VIADD R12, R12, 0x1 ;  /* 0x000000010c0c7836 */ /* 0x000fe40000000000 */
[----:B------:R-:W0:Y:S03]  /*58a0*/  SYNCS.PHASECHK.TRANS64.TRYWAIT P0, [R7+URZ], R2 ;  /* 0x00000002070075a7 */ /* 0x000e26000800017f */
[----:B------:R-:W-:-:S04]  /*58b0*/  ISETP.NE.AND P1, PT, R12, 0x9, PT ;  /* 0x000000090c00780c */ /* 0x000fc80003f25270 */
[----:B------:R-:W-:Y:S02]  /*58c0*/  SEL R5, RZ, 0x1, P1 ;  /* 0x00000001ff057807 */ /* 0x000fe40000800000 */
[----:B------:R-:W-:Y:S02]  /*58d0*/  SEL R12, R12, RZ, P1 ;  /* 0x000000ff0c0c7207 */ /* 0x000fe40000800000 */
[----:B------:R-:W-:-:S03]  /*58e0*/  LOP3.LUT R5, R0, R5, RZ, 0x3c, !PT ;  /* 0x0000000500057212 */ /* 0x000fc600078e3cff */
[----:B------:R-:W-:Y:S01]  /*58f0*/  IMAD R9, R12, 0x8, R3 ;  /* 0x000000080c097824 */ /* 0x000fe200078e0203 */
[----:B------:R-:W-:Y:S01]  /*5900*/  SHF.L.U32 R4, R5, 0x1f, RZ ;  /* 0x0000001f05047819 */ /* 0x000fe200000006ff */
[----:B0-----:R-:W-:Y:S06]  /*5910*/  @!P0 BRA `(.L_x_121) ;  /* 0x0000000400908947 */ /* 0x001fec0003800000 */
.L_x_137:
[----:B------:R-:W1:Y:S01]  /*5920*/  SYNCS.PHASECHK.TRANS64.TRYWAIT P0, [R9+URZ], R4 ;  /* 0x00000004090075a7 */ /* 0x000e62000800017f */
[----:B------:R-:W-:-:S05]  /*5930*/  VIADD R0, R12, 0x1 ;  /* 0x000000010c007836 */ /* 0x000fca0000000000 */
[----:B------:R-:W-:-:S04]  /*5940*/  ISETP.NE.AND P1, PT, R0, 0x9, PT ;  /* 0x000000090000780c */ /* 0x000fc80003f25270 */
[----:B0-----:R-:W-:Y:S02]  /*5950*/  SEL R2, RZ, 0x1, P1 ;  /* 0x00000001ff027807 */ /* 0x001fe40000800000 */
[----:B------:R-:W-:Y:S02]  /*5960*/  SEL R0, R0, RZ, P1 ;  /* 0x000000ff00007207 */ /* 0x000fe40000800000 */
[----:B------:R-:W-:-:S03]  /*5970*/  LOP3.LUT R7, R5, R2, RZ, 0x3c, !PT ;  /* 0x0000000205077212 */ /* 0x000fc600078e3cff */
[----:B------:R-:W-:Y:S01]  /*5980*/  IMAD R6, R0, 0x8, R3 ;  /* 0x0000000800067824 */ /* 0x000fe200078e0203 */
[----:B------:R-:W-:Y:S01]  /*5990*/  SHF.L.U32 R5, R7, 0x1f, RZ ;  /* 0x0000001f07057819 */ /* 0x000fe200000006ff */
[----:B-1----:R-:W-:Y:S06]  /*59a0*/  @!P0 BRA `(.L_x_122) ;  /* 0x0000000400808947 */ /* 0x002fec0003800000 */
.L_x_138:
[----:B------:R-:W1:Y:S01]  /*59b0*/  SYNCS.PHASECHK.TRANS64.TRYWAIT P0, [R6+URZ], R5 ;  /* 0x00000005060075a7 */ /* 0x000e62000800017f */
[----:B------:R-:W-:-:S05]  /*59c0*/  VIADD R0, R0, 0x1 ;  /* 0x0000000100007836 */ /* 0x000fca0000000000 */
[----:B------:R-:W-:-:S04]  /*59d0*/  ISETP.NE.AND P1, PT, R0, 0x9, PT ;  /* 0x000000090000780c */ /* 0x000fc80003f25270 */
[----:B------:R-:W-:Y:S02]  /*59e0*/  SEL R2, RZ, 0x1, P1 ;  /* 0x00000001ff027807 */ /* 0x000fe40000800000 */
[----:B------:R-:W-:Y:S02]  /*59f0*/  SEL R0, R0, RZ, P1 ;  /* 0x000000ff00007207 */ /* 0x000fe40000800000 */
[----:B------:R-:W-:-:S03]  /*5a00*/  LOP3.LUT R7, R7, R2, RZ, 0x3c, !PT ;  /* 0x0000000207077212 */ /* 0x000fc600078e3cff */
[----:B0-----:R-:W-:Y:S01]  /*5a10*/  IMAD R9, R0, 0x8, R3 ;  /* 0x0000000800097824 */ /* 0x001fe200078e0203 */
[----:B------:R-:W-:Y:S01]  /*5a20*/  SHF.L.U32 R4, R7, 0x1f, RZ ;  /* 0x0000001f07047819 */ /* 0x000fe200000006ff */
[----:B-1----:R-:W-:Y:S06]  /*5a30*/  @!P0 BRA `(.L_x_123) ;  /* 0x0000000400708947 */ /* 0x002fec0003800000 */
.L_x_139:
        /* <DEDUP_REMOVED lines=9> */
.L_x_140:
        /* <DEDUP_REMOVED lines=9> */
.L_x_141:
        /* <DEDUP_REMOVED lines=9> */
.L_x_142:
        /* <DEDUP_REMOVED lines=9> */
.L_x_143:
[----:B------:R-:W1:Y:S01]  /*5c80*/  SYNCS.PHASECHK.TRANS64.TRYWAIT P0, [R9+URZ], R4 ;  /* 0x00000004090075a7 */ /* 0x000e62000800017f */
[----:B------:R-:W-:-:S05]  /*5c90*/  VIADD R0, R0, 0x1 ;  /* 0x0000000100007836 */ /* 0x000fca0000000000 */
[----:B------:R-:W-:-:S04]  /*5ca0*/  ISETP.NE.AND P1, PT, R0, 0x9, PT ;  /* 0x000000090000780c */ /* 0x000fc80003f25270 */
[----:B------:R-:W-:Y:S02]  /*5cb0*/  SEL R2, RZ, 0x1, P1 ;  /* 0x00000001ff027807 */ /* 0x000fe40000800000 */
[----:B------:R-:W-:Y:S02]  /*5cc0*/  SEL R0, R0, RZ, P1 ;  /* 0x000000ff00007207 */ /* 0x000fe40000800000 */
[----:B------:R-:W-:Y:S01]  /*5cd0*/  LOP3.LUT R2, R7, R2, RZ, 0x3c, !PT ;  /* 0x0000000207027212 */ /* 0x000fe200078e3cff */
[----:B-1----:R-:W-:Y:S06]  /*5ce0*/  @!P0 BRA `(.L_x_128) ;  /* 0x0000000400288947 */ /* 0x002fec0003800000 */
.L_x_144:
[----:B------:R-:W-:Y:S01]  /*5cf0*/  IMAD R3, R0, 0x8, R3 ;  /* 0x0000000800037824 */ /* 0x000fe200078e0203 */
[----:B------:R-:W-:-:S07]  /*5d00*/  SHF.L.U32 R0, R2, 0x1f, RZ ;  /* 0x0000001f02007819 */ /* 0x000fce00000006ff */
.L_x_129:
[----:B--2---:R2:W3:Y:S02]  /*5d10*/  SYNCS.PHASECHK.TRANS64.TRYWAIT P0, [R3+URZ], R0 ;  /* 0x00000000030075a7 */ /* 0x0044e4000800017f */
[----:B---3--:R-:W-:Y:S05]  /*5d20*/  @!P0 NANOSLEEP.SYNCS 0x989680 ;  /* 0x009896800000895d */ /* 0x008fea0003900000 */
[----:B------:R-:W3:Y:S02]  /*5d30*/  @!P0 SYNCS.PHASECHK.TRANS64 P0, [R3+URZ], R0 ;  /* 0x00000000030085a7 */ /* 0x000ee4000800007f */
[----:B---3--:R-:W-:Y:S05]  /*5d40*/  @!P0 BRA `(.L_x_129) ;  /* 0xfffffffc00f08947 */ /* 0x008fea000383ffff */
.L_x_119:
[----:B------:R-:W-:Y:S05]  /*5d50*/  BSYNC B0 ;  /* 0x0000000000007941 */ /* 0x000fea0003800000 */
.L_x_118:
[----:B------:R-:W-:Y:S05]  /*5d60*/  EXIT ;  /* 0x000000000000794d */ /* 0x000fea0003800000 */
.L_x_22:
[----:B---3--:R3:W4:Y:S02]  /*5d70*/  SYNCS.PHASECHK.TRANS64.TRYWAIT P1, [R3+URZ], R0 ;  /* 0x00000000030075a7 */ /* 0x008724000802017f */
[----:B----4-:R-:W-:Y:S05]  /*5d80*/  @!P1 NANOSLEEP.SYNCS 0x989680 ;  /* 0x009896800000995d */ /* 0x010fea0003900000 */
[----:B------:R-:W4:Y:S02]  /*5d90*/  @!P1 SYNCS.PHASECHK.TRANS64 P1, [R3+URZ], R0 ;  /* 0x00000000030095a7 */ /* 0x000f24000802007f */
[----:B----4-:R-:W-:Y:S05]  /*5da0*/  @!P1 BRA `(.L_x_22) ;  /* 0xfffffffc00f09947 */ /* 0x010fea000383ffff */
[----:B------:R-:W-:Y:S05]  /*5db0*/  BRA `(.L_x_21) ;  /* 0xffffffb800087947 */ /* 0x000fea000383ffff */
.L_x_27:
[----:B-1----:R1:W2:Y:S02]  /*5dc0*/  SYNCS.PHASECHK.TRANS64.TRYWAIT P1, [R5+URZ], R4 ;  /* 0x00000004050075a7 */ /* 0x0022a4000802017f */
[----:B--2---:R-:W-:Y:S05]  /*5dd0*/  @!P1 NANOSLEEP.SYNCS 0x989680 ;  /* 0x009896800000995d */ /* 0x004fea0003900000 */
[----:B------:R-:W2:Y:S02]  /*5de0*/  @!P1 SYNCS.PHASECHK.TRANS64 P1, [R5+URZ], R4 ;  /* 0x00000004050095a7 */ /* 0x000ea4000802007f */
[----:B--2---:R-:W-:Y:S05]  /*5df0*/  @!P1 BRA `(.L_x_27) ;  /* 0xfffffffc00f09947 */ /* 0x004fea000383ffff */
[----:B------:R-:W-:Y:S05]  /*5e00*/  BRA `(.L_x_26) ;  /* 0xffffffb800f87947 */ /* 0x000fea000383ffff */
.L_x_106:
[----:B------:R-:W-:Y:S01]  /*5e10*/  BSSY B1, `(.L_x_130) ;  /* 0x0000006000017945 */ /* 0x000fe20003800000 */
[----:B------:R-:W-:-:S07]  /*5e20*/  IMAD.MOV.U32 R15, RZ, RZ, -0x1 ;  /* 0xffffffffff0f7424 */ /* 0x000fce00078e00ff */
[----:B------:R-:W-:Y:S05]  /*5e30*/  WARPSYNC.COLLECTIVE R15, `(.L_x_131) ;  /* 0x000000000f0c7348 */ /* 0x000fea0003c00000 */
[----:B------:R-:W-:Y:S02]  /*5e40*/  ELECT P6, UR62, PT ;  /* 0x00000000003e782f */ /* 0x000fe400038c0000 */
[----:B------:R-:W-:Y:S01]  /*5e50*/  MOV R14, UR62 ;  /* 0x0000003e000e7c02 */ /* 0x000fe20008000f00 */
[----:B------:R-:W-:Y:S10]  /*5e60*/  ENDCOLLECTIVE ;  /* 0x000000000000791b */ /* 0x000ff40003800000 */
.L_x_131:
[----:B------:R-:W-:Y:S05]  /*5e70*/  BSYNC B1 ;  /* 0x0000000000017941 */ /* 0x000fea0003800000 */
.L_x_130:
[----:B------:R-:W-:Y:S05]  /*5e80*/  BRA `(.L_x_132) ;  /* 0xffffffec00847947 */ /* 0x000fea000383ffff */
.L_x_109:
[----:B0-----:R0:W1:Y:S02]  /*5e90*/  SYNCS.PHASECHK.TRANS64.TRYWAIT P0, [R14+URZ+0x48], R7 ;  /* 0x000048070e0075a7 */ /* 0x001064000800017f */
[----:B-1----:R-:W-:Y:S05]  /*5ea0*/  @!P0 NANOSLEEP.SYNCS 0x989680 ;  /* 0x009896800000895d */ /* 0x002fea0003900000 */
[----:B------:R-:W1:Y:S02]  /*5eb0*/  @!P0 SYNCS.PHASECHK.TRANS64 P0, [R14+URZ+0x48], R7 ;  /* 0x000048070e0085a7 */ /* 0x000e64000800007f */
[----:B-1----:R-:W-:Y:S05]  /*5ec0*/  @!P0 BRA `(.L_x_109) ;  /* 0xfffffffc00f08947 */ /* 0x002fea000383ffff */
[----:B------:R-:W-:Y:S05]  /*5ed0*/  BRA `(.L_x_133) ;  /* 0xffffffec00c07947 */ /* 0x000fea000383ffff */
.L_x_117:
[----:B------:R-:W-:Y:S01]  /*5ee0*/  BSSY B0, `(.L_x_134) ;  /* 0x0000006000007945 */ /* 0x000fe20003800000 */
[----:B------:R-:W-:-:S07]  /*5ef0*/  IMAD.MOV.U32 R15, RZ, RZ, -0x1 ;  /* 0xffffffffff0f7424 */ /* 0x000fce00078e00ff */
[----:B------:R-:W-:Y:S05]  /*5f00*/  WARPSYNC.COLLECTIVE R15, `(.L_x_135) ;  /* 0x000000000f0c7348 */ /* 0x000fea0003c00000 */
[----:B------:R-:W-:Y:S02]  /*5f10*/  ELECT P6, UR62, PT ;  /* 0x00000000003e782f */ /* 0x000fe400038c0000 */
[----:B------:R-:W-:Y:S01]  /*5f20*/  MOV R14, UR62 ;  /* 0x0000003e000e7c02 */ /* 0x000fe20008000f00 */
[----:B------:R-:W-:Y:S10]  /*5f30*/  ENDCOLLECTIVE ;  /* 0x000000000000791b */ /* 0x000ff40003800000 */
.L_x_135:
[----:B------:R-:W-:Y:S05]  /*5f40*/  BSYNC B0 ;  /* 0x0000000000007941 */ /* 0x000fea0003800000 */
.L_x_134:
[----:B------:R-:W-:Y:S05]  /*5f50*/  BRA `(.L_x_136) ;  /* 0xfffffff8001c7947 */ /* 0x000fea000383ffff */
.L_x_121:
[----:B0-----:R0:W1:Y:S02]  /*5f60*/  SYNCS.PHASECHK.TRANS64.TRYWAIT P0, [R7+URZ], R2 ;  /* 0x00000002070075a7 */ /* 0x001064000800017f */
[----:B-1----:R-:W-:Y:S05]  /*5f70*/  @!P0 NANOSLEEP.SYNCS 0x989680 ;  /* 0x009896800000895d */ /* 0x002fea0003900000 */
[----:B------:R-:W1:Y:S02]  /*5f80*/  @!P0 SYNCS.PHASECHK.TRANS64 P0, [R7+URZ], R2 ;  /* 0x00000002070085a7 */ /* 0x000e64000800007f */
[----:B-1----:R-:W-:Y:S05]  /*5f90*/  @!P0 BRA `(.L_x_121) ;  /* 0xfffffffc00f08947 */ /* 0x002fea000383ffff */
[----:B------:R-:W-:Y:S05]  /*5fa0*/  BRA `(.L_x_137) ;  /* 0xfffffff8005c7947 */ /* 0x000fea000383ffff */
.L_x_122:
[----:B0-----:R0:W1:Y:S02]  /*5fb0*/  SYNCS.PHASECHK.TRANS64.TRYWAIT P0, [R9+URZ], R4 ;  /* 0x00000004090075a7 */ /* 0x001064000800017f */
[----:B-1----:R-:W-:Y:S05]  /*5fc0*/  @!P0 NANOSLEEP.SYNCS 0x989680 ;  /* 0x009896800000895d */ /* 0x002fea0003900000 */
[----:B------:R-:W1:Y:S02]  /*5fd0*/  @!P0 SYNCS.PHASECHK.TRANS64 P0, [R9+URZ], R4 ;  /* 0x00000004090085a7 */ /* 0x000e64000800007f */
[----:B-1----:R-:W-:Y:S05]  /*5fe0*/  @!P0 BRA `(.L_x_122) ;  /* 0xfffffffc00f08947 */ /* 0x002fea000383ffff */
[----:B------:R-:W-:Y:S05]  /*5ff0*/  BRA `(.L_x_138) ;  /* 0xfffffff8006c7947 */ /* 0x000fea000383ffff */
.L_x_123:
[----:B0-----:R0:W1:Y:S02]  /*6000*/  SYNCS.PHASECHK.TRANS64.TRYWAIT P0, [R6+URZ], R5 ;  /* 0x00000005060075a7 */ /* 0x001064000800017f */
[----:B-1----:R-:W-:Y:S05]  /*6010*/  @!P0 NANOSLEEP.SYNCS 0x989680 ;  /* 0x009896800000895d */ /* 0x002fea0003900000 */
[----:B------:R-:W1:Y:S02]  /*6020*/  @!P0 SYNCS.PHASECHK.TRANS64 P0, [R6+URZ], R5 ;  /* 0x00000005060085a7 */ /* 0x000e64000800007f */
[----:B-1----:R-:W-:Y:S05]  /*6030*/  @!P0 BRA `(.L_x_123) ;  /* 0xfffffffc00f08947 */ /* 0x002fea000383ffff */
[----:B------:R-:W-:Y:S05]  /*6040*/  BRA `(.L_x_139) ;  /* 0xfffffff8007c7947 */ /* 0x000fea000383ffff */
.L_x_124:
[----:B0-----:R0:W1:Y:S02]  /*6050*/  SYNCS.PHASECHK.TRANS64.TRYWAIT P0, [R9+URZ], R4 ;  /* 0x00000004090075a7 */ /* 0x001064000800017f */
[----:B-1----:R-:W-:Y:S05]  /*6060*/  @!P0 NANOSLEEP.SYNCS 0x989680 ;  /* 0x009896800000895d */ /* 0x002fea0003900000 */
[----:B------:R-:W1:Y:S02]  /*6070*/  @!P0 SYNCS.PHASECHK.TRANS64 P0, [R9+URZ], R4 ;  /* 0x00000004090085a7 */ /* 0x000e64000800007f */
[----:B-1----:R-:W-:Y:S05]  /*6080*/  @!P0 BRA `(.L_x_124) ;  /* 0xfffffffc00f08947 */ /* 0x002fea000383ffff */
[----:B------:R-:W-:Y:S05]  /*6090*/  BRA `(.L_x_140) ;  /* 0xfffffff8008c7947 */ /* 0x000fea000383ffff */
.L_x_125:
[----:B0-----:R0:W1:Y:S02]  /*60a0*/  SYNCS.PHASECHK.TRANS64.TRYWAIT P0, [R6+URZ], R5 ;  /* 0x00000005060075a7 */ /* 0x001064000800017f */
[----:B-1----:R-:W-:Y:S05]  /*60b0*/  @!P0 NANOSLEEP.SYNCS 0x989680 ;  /* 0x009896800000895d */ /* 0x002fea0003900000 */
[----:B------:R-:W1:Y:S02]  /*60c0*/  @!P0 SYNCS.PHASECHK.TRANS64 P0, [R6+URZ], R5 ;  /* 0x00000005060085a7 */ /* 0x000e64000800007f */
[----:B-1----:R-:W-:Y:S05]  /*60d0*/  @!P0 BRA `(.L_x_125) ;  /* 0xfffffffc00f08947 */ /* 0x002fea000383ffff */
[----:B------:R-:W-:Y:S05]  /*60e0*/  BRA `(.L_x_141) ;  /* 0xfffffff8009c7947 */ /* 0x000fea000383ffff */
.L_x_126:
[----:B0-----:R0:W1:Y:S02]  /*60f0*/  SYNCS.PHASECHK.TRANS64.TRYWAIT P0, [R9+URZ], R4 ;  /* 0x00000004090075a7 */ /* 0x001064000800017f */
[----:B-1----:R-:W-:Y:S05]  /*6100*/  @!P0 NANOSLEEP.SYNCS 0x989680 ;  /* 0x009896800000895d */ /* 0x002fea0003900000 */
[----:B------:R-:W1:Y:S02]  /*6110*/  @!P0 SYNCS.PHASECHK.TRANS64 P0, [R9+URZ], R4 ;  /* 0x00000004090085a7 */ /* 0x000e64000800007f */
[----:B-1----:R-:W-:Y:S05]  /*6120*/  @!P0 BRA `(.L_x_126) ;  /* 0xfffffffc00f08947 */ /* 0x002fea000383ffff */
[----:B------:R-:W-:Y:S05]  /*6130*/  BRA `(.L_x_142) ;  /* 0xfffffff800ac7947 */ /* 0x000fea000383ffff */
.L_x_127:
[----:B0-----:R0:W1:Y:S02]  /*6140*/  SYNCS.PHASECHK.TRANS64.TRYWAIT P0, [R6+URZ], R5 ;  /* 0x00000005060075a7 */ /* 0x001064000800017f */
[----:B-1----:R-:W-:Y:S05]  /*6150*/  @!P0 NANOSLEEP.SYNCS 0x989680 ;  /* 0x009896800000895d */ /* 0x002fea0003900000 */
[----:B------:R-:W1:Y:S02]  /*6160*/  @!P0 SYNCS.PHASECHK.TRANS64 P0, [R6+URZ], R5 ;  /* 0x00000005060085a7 */ /* 0x000e64000800007f */
[----:B-1----:R-:W-:Y:S05]  /*6170*/  @!P0 BRA `(.L_x_127) ;  /* 0xfffffffc00f08947 */ /* 0x002fea000383ffff */
[----:B------:R-:W-:Y:S05]  /*6180*/  BRA `(.L_x_143) ;  /* 0xfffffff800bc7947 */ /* 0x000fea000383ffff */
.L_x_128:
[----:B-1----:R1:W2:Y:S02]  /*6190*/  SYNCS.PHASECHK.TRANS64.TRYWAIT P0, [R9+URZ], R4 ;  /* 0x00000004090075a7 */ /* 0x0022a4000800017f */
[----:B--2---:R-:W-:Y:S05]  /*61a0*/  @!P0 NANOSLEEP.SYNCS 0x989680 ;  /* 0x009896800000895d */ /* 0x004fea0003900000 */
[----:B------:R-:W2:Y:S02]  /*61b0*/  @!P0 SYNCS.PHASECHK.TRANS64 P0, [R9+URZ], R4 ;  /* 0x00000004090085a7 */ /* 0x000ea4000800007f */
[----:B--2---:R-:W-:Y:S05]  /*61c0*/  @!P0 BRA `(.L_x_128) ;  /* 0xfffffffc00f08947 */ /* 0x004fea000383ffff */
[----:B------:R-:W-:Y:S05]  /*61d0*/  BRA `(.L_x_144) ;  /* 0xfffffff800c47947 */ /* 0x000fea000383ffff */
.L_x_145:
[----:B------:R-:W-:-:S00]  /*61e0*/  BRA `(.L_x_145) ;  /* 0xfffffffc00fc7947 */ /* 0x000fc0000383ffff */
[----:B------:R-:W-:-:S00]  /*61f0*/  NOP ;  /* 0x0000000000007918 */ /* 0x000fc00000000000 */
        /* <DEDUP_REMOVED lines=8> */
.L_x_146:


//--------------------- .nv.global.init           --------------------------
	.section	.nv.global.init,"aw",@progbits
.nv.global.init:
	.type		$str$22,@object
	.size		$str$22,($str$23 - $str$22)
$str$22:
        /*0000*/ 	.byte	0x6b, 0x5f, 0x74, 0x69, 0x6c, 0x65, 0x5f, 0x63, 0x6f, 0x75, 0x6e, 0x74, 0x20, 0x3e, 0x3d, 0x20
        /*0010*/ 	.byte	0x31, 0x00
	.type		$str$23,@object
	.size		$str$23,(__unnamed_1 - $str$23)
$str$23:
        /*0012*/ 	.byte	0x2f, 0x74, 0x6d, 0x70, 0x2f, 0x63, 0x75, 0x74, 0x6c, 0x61, 0x73, 0x73, 0x5f, 0x73, 0x77, 0x65
        /*0022*/ 	.byte	0x65, 0x70, 0x5f, 0x73, 0x72, 0x63, 0x2f, 0x69, 0x6e, 0x63, 0x6c, 0x75, 0x64, 0x65, 0x2f, 0x63
        /*0032*/ 	.byte	0x75, 0x74, 0x6c, 0x61, 0x73, 0x73, 0x2f, 0x67, 0x65, 0x6d, 0x6d, 0x2f, 0x63, 0x6f, 0x6c, 0x6c
        /*0042*/ 	.byte	0x65, 0x63, 0x74, 0x69, 0x76, 0x65, 0x2f, 0x73, 0x6d, 0x39, 0x30, 0x5f, 0x6d, 0x6d, 0x61, 0x5f
        /*0052*/ 	.byte	0x74, 0x6d, 0x61, 0x5f, 0x67, 0x6d, 0x6d, 0x61, 0x5f, 0x73, 0x73, 0x5f, 0x77, 0x61, 0x72, 0x70
        /*0062*/ 	.byte	0x73, 0x70, 0x65, 0x63, 0x69, 0x61, 0x6c, 0x69, 0x7a, 0x65, 0x64, 0x2e, 0x68, 0x70, 0x70, 0x00
	.type		__unnamed_1,@object
	.size		__unnamed_1,(.L_0 - __unnamed_1)
__unnamed_1:
        /*0072*/ 	.byte	0x76, 0x6f, 0x69, 0x64, 0x20, 0x63, 0x75, 0x74, 0x6c, 0x61, 0x73, 0x73, 0x3a, 0x3a, 0x67, 0x65
        /* <DEDUP_REMOVED lines=176> */
        /*0b82*/ 	.byte	0x74, 0x79, 0x5d, 0x00
.L_0:


//--------------------- .nv.shared._ZN7cutlass13device_kernelINS_4gemm6kernel13GemmUniversalIN4cute5tupleIJiiiiEEENS1_10collective13CollectiveMmaINS1_34MainloopSm90TmaGmmaWarpSpecializedILi9ENS5_IJNS4_1CILi2EEESB_NSA_ILi1EEEEEENS1_35KernelTmaWarpSpecializedCooperativeEEENS5_IJNSA_ILi128EEENSA_ILi64EEENSA_ILi32EEEEEEfNS5_IJlSC_lEEEfSK_NS4_8TiledMMAINS4_8MMA_AtomIJNS4_4SM904GMMA29MMA_64x64x8_F32TF32TF32_SS_TNILNSO_7ScaleInE1ELSQ_1EEEEEENS4_6LayoutINS5_IJSB_SC_SC_EEENS5_IJSC_NSA_ILi0EEESV_EEEEENS5_IJNS4_10UnderscoreESY_SY_EEEEENS4_23SM90_TMA_LOAD_MULTICASTENS4_14ComposedLayoutINS4_7SwizzleILi3ELi4ELi3EEENS4_18smem_ptr_flag_bitsILi32EEENST_INS5_IJNSA_ILi8EEESI_EEENS5_IJSI_SC_EEEEEEEvNS4_8identityES11_S1B_vS1C_EENS_8epilogue10collective6detail29Sm90TmaWarpSpecializedAdapterINS1F_15DefaultEpilogueIfSK_SK_NS1E_6thread17LinearCombinationIfLi1EffLNS1J_9ScaleType4KindE0ELNS_15FloatRoundStyleE2EfEENS1_15EpilogueDefaultEEEEEvvEEEEvNT_6ParamsE --------------------------
	.section	.nv.shared._ZN7cutlass13device_kernelINS_4gemm6kernel13GemmUniversalIN4cute5tupleIJiiiiEEENS1_10collective13CollectiveMmaINS1_34MainloopSm90TmaGmmaWarpSpecializedILi9ENS5_IJNS4_1CILi2EEESB_NSA_ILi1EEEEEENS1_35KernelTmaWarpSpecializedCooperativeEEENS5_IJNSA_ILi128EEENSA_ILi64EEENSA_ILi32EEEEEEfNS5_IJlSC_lEEEfSK_NS4_8TiledMMAINS4_8MMA_AtomIJNS4_4SM904GMMA29MMA_64x64x8_F32TF32TF32_SS_TNILNSO_7ScaleInE1ELSQ_1EEEEEENS4_6LayoutINS5_IJSB_SC_SC_EEENS5_IJSC_NSA_ILi0EEESV_EEEEENS5_IJNS4_10UnderscoreESY_SY_EEEEENS4_23SM90_TMA_LOAD_MULTICASTENS4_14ComposedLayoutINS4_7SwizzleILi3ELi4ELi3EEENS4_18smem_ptr_flag_bitsILi32EEENST_INS5_IJNSA_ILi8EEESI_EEENS5_IJSI_SC_EEEEEEEvNS4_8identityES11_S1B_vS1C_EENS_8epilogue10collective6detail29Sm90TmaWarpSpecializedAdapterINS1F_15DefaultEpilogueIfSK_SK_NS1E_6thread17LinearCombinationIfLi1EffLNS1J_9ScaleType4KindE0ELNS_15FloatRoundStyleE2EfEENS1_15EpilogueDefaultEEEEEvvEEEEvNT_6ParamsE,"aw",@nobits
	.sectionflags	@""
	.align	16
	.zero		1024


//--------------------- .nv.shared.reserved.0     --------------------------
	.section	.nv.shared.reserved.0,"aw",@nobits
	.weak		__nv_reservedSMEM_offset_0_alias
	.size		__nv_reservedSMEM_offset_0_alias, 0, 0
	.other		__nv_reservedSMEM_offset_0_alias,@"STO_CUDA_RESERVED_SHARED STV_DEFAULT"
__nv_reservedSMEM_offset_0_alias:
	.zero		0


//--------------------- .nv.global                --------------------------
	.section	.nv.global,"aw",@nobits
.nv.global:
	.type		_ZN40_INTERNAL_2c326e8a_4_k_cu_a1629ab1_305124cute1_E,@object
	.size		_ZN40_INTERNAL_2c326e8a_4_k_cu_a1629ab1_305124cute1_E,(_ZN40_INTERNAL_2c326e8a_4_k_cu_a1629ab1_305124cuda3std3__45__cpo6cbeginE - _ZN40_INTERNAL_2c326e8a_4_k_cu_a1629ab1_305124cute1_E)
_ZN40_INTERNAL_2c326e8a_4_k_cu_a1629ab1_305124cute1_E:
	.zero		1
	.type		_ZN40_INTERNAL_2c326e8a_4_k_cu_a1629ab1_305124cuda3std3__45__cpo6cbeginE,@object
	.size		_ZN40_INTERNAL_2c326e8a_4_k_cu_a1629ab1_305124cuda3std3__45__cpo6cbeginE,(_ZN40_INTERNAL_2c326e8a_4_k_cu_a1629ab1_305124cuda3std3__48in_placeE - _ZN40_INTERNAL_2c326e8a_4_k_cu_a1629ab1_305124cuda3std3__45__cpo6cbeginE)
_ZN40_INTERNAL_2c326e8a_4_k_cu_a1629ab1_305124cuda3std3__45__cpo6cbeginE:
	.zero		1
	.type		_ZN40_INTERNAL_2c326e8a_4_k_cu_a1629ab1_305124cuda3std3__48in_placeE,@object
	.size		_ZN40_INTERNAL_2c326e8a_4_k_cu_a1629ab1_305124cuda3std3__48in_placeE,(_ZN40_INTERNAL_2c326e8a_4_k_cu_a1629ab1_305124cuda3std6ranges3__45__cpo9iter_moveE - _ZN40_INTERNAL_2c326e8a_4_k_cu_a1629ab1_305124cuda3std3__48in_placeE)
_ZN40_INTERNAL_2c326e8a_4_k_cu_a1629ab1_305124cuda3std3__48in_placeE:
	.zero		1
	.type		_ZN40_INTERNAL_2c326e8a_4_k_cu_a1629ab1_305124cuda3std6ranges3__45__cpo9iter_moveE,@object
	.size		_ZN40_INTERNAL_2c326e8a_4_k_cu_a1629ab1_305124cuda3std6ranges3__45__cpo9iter_moveE,(_ZN40_INTERNAL_2c326e8a_4_k_cu_a1629ab1_305124cuda3std3__45__cpo5beginE - _ZN40_INTERNAL_2c326e8a_4_k_cu_a1629ab1_305124cuda3std6ranges3__45__cpo9iter_moveE)
_ZN40_INTERNAL_2c326e8a_4_k_cu_a1629ab1_305124cuda3std6ranges3__45__cpo9iter_moveE:
	.zero		1
	.type		_ZN40_INTERNAL_2c326e8a_4_k_cu_a1629ab1_305124cuda3std3__45__cpo5beginE,@object
	.size		_ZN40_INTERNAL_2c326e8a_4_k_cu_a1629ab1_305124cuda3std3__45__cpo5beginE,(_ZN40_INTERNAL_2c326e8a_4_k_cu_a1629ab1_305124cuda3std3__442_GLOBAL__N__2c326e8a_4_k_cu_a1629ab1_305126ignoreE - _ZN40_INTERNAL_2c326e8a_4_k_cu_a1629ab1_305124cuda3std3__45__cpo5beginE)
_ZN40_INTERNAL_2c326e8a_4_k_cu_a1629ab1_305124cuda3std3__45__cpo5beginE:
	.zero		1
	.type		_ZN40_INTERNAL_2c326e8a_4_k_cu_a1629ab1_305124cuda3std3__442_GLOBAL__N__2c326e8a_4_k_cu_a1629ab1_305126ignoreE,@object
	.size		_ZN40_INTERNAL_2c326e8a_4_k_cu_a1629ab1_305124cuda3std3__442_GLOBAL__N__2c326e8a_4_k_cu_a1629ab1_305126ignoreE,(_ZN40_INTERNAL_2c326e8a_4_k_cu_a1629ab1_305124cute7productE - _ZN40_INTERNAL_2c326e8a_4_k_cu_a1629ab1_305124cuda3std3__442_GLOBAL__N__2c326e8a_4_k_cu_a1629ab1_305126ignoreE)
_ZN40_INTERNAL_2c326e8a_4_k_cu_a1629ab1_305124cuda3std3__442_GLOBAL__N__2c326e8a_4_k_cu_a1629ab1_305126ignoreE:
	.zero		1
	.type		_ZN40_INTERNAL_2c326e8a_4_k_cu_a1629ab1_305124cute7productE,@object
	.size		_ZN40_INTERNAL_2c326e8a_4_k_cu_a1629ab1_305124cute7productE,(_ZN40_INTERNAL_2c326e8a_4_k_cu_a1629ab1_305124cuda3std3__45__cpo3endE - _ZN40_INTERNAL_2c326e8a_4_k_cu_a1629ab1_305124cute7productE)
_ZN40_INTERNAL_2c326e8a_4_k_cu_a1629ab1_305124cute7productE:
	.zero		1
	.type		_ZN40_INTERNAL_2c326e8a_4_k_cu_a1629ab1_305124cuda3std3__45__cpo3endE,@object
	.size		_ZN40_INTERNAL_2c326e8a_4_k_cu_a1629ab1_305124cuda3std3__45__cpo3endE,(_ZN40_INTERNAL_2c326e8a_4_k_cu_a1629ab1_305124cuda3std3__419piecewise_constructE - _ZN40_INTERNAL_2c326e8a_4_k_cu_a1629ab1_305124cuda3std3__45__cpo3endE)
_ZN40_INTERNAL_2c326e8a_4_k_cu_a1629ab1_305124cuda3std3__45__cpo3endE:
	.zero		1
	.type		_ZN40_INTERNAL_2c326e8a_4_k_cu_a1629ab1_305124cuda3std3__419piecewise_constructE,@object
	.size		_ZN40_INTERNAL_2c326e8a_4_k_cu_a1629ab1_305124cuda3std3__419piecewise_constructE,(_ZN40_INTERNAL_2c326e8a_4_k_cu_a1629ab1_305124cuda3std3__45__cpo4cendE - _ZN40_INTERNAL_2c326e8a_4_k_cu_a1629ab1_305124cuda3std3__419piecewise_constructE)
_ZN40_INTERNAL_2c326e8a_4_k_cu_a1629ab1_305124cuda3std3__419piecewise_constructE:
	.zero		1
	.type		_ZN40_INTERNAL_2c326e8a_4_k_cu_a1629ab1_305124cuda3std3__45__cpo4cendE,@object
	.size		_ZN40_INTERNAL_2c326e8a_4_k_cu_a1629ab1_305124cuda3std3__45__cpo4cendE,(_ZN40_INTERNAL_2c326e8a_4_k_cu_a1629ab1_305124cuda3std6ranges3__45__cpo4swapE - _ZN40_INTERNAL_2c326e8a_4_k_cu_a1629ab1_305124cuda3std3__45__cpo4cendE)
_ZN40_INTERNAL_2c326e8a_4_k_cu_a1629ab1_305124cuda3std3__45__cpo4cendE:
	.zero		1
	.type		_ZN40_INTERNAL_2c326e8a_4_k_cu_a1629ab1_305124cuda3std6ranges3__45__cpo4swapE,@object
	.size		_ZN40_INTERNAL_2c326e8a_4_k_cu_a1629ab1_305124cuda3std6ranges3__45__cpo4swapE,(.L_8 - _ZN40_INTERNAL_2c326e8a_4_k_cu_a1629ab1_305124cuda3std6ranges3__45__cpo4swapE)
_ZN40_INTERNAL_2c326e8a_4_k_cu_a1629ab1_305124cuda3std6ranges3__45__cpo4swapE:
	.zero		1
.L_8:


//--------------------- .nv.constant0._ZN7cutlass13device_kernelINS_4gemm6kernel13GemmUniversalIN4cute5tupleIJiiiiEEENS1_10collective13CollectiveMmaINS1_34MainloopSm90TmaGmmaWarpSpecializedILi9ENS5_IJNS4_1CILi2EEESB_NSA_ILi1EEEEEENS1_35KernelTmaWarpSpecializedCooperativeEEENS5_IJNSA_ILi128EEENSA_ILi64EEENSA_ILi32EEEEEEfNS5_IJlSC_lEEEfSK_NS4_8TiledMMAINS4_8MMA_AtomIJNS4_4SM904GMMA29MMA_64x64x8_F32TF32TF32_SS_TNILNSO_7ScaleInE1ELSQ_1EEEEEENS4_6LayoutINS5_IJSB_SC_SC_EEENS5_IJSC_NSA_ILi0EEESV_EEEEENS5_IJNS4_10UnderscoreESY_SY_EEEEENS4_23SM90_TMA_LOAD_MULTICASTENS4_14ComposedLayoutINS4_7SwizzleILi3ELi4ELi3EEENS4_18smem_ptr_flag_bitsILi32EEENST_INS5_IJNSA_ILi8EEESI_EEENS5_IJSI_SC_EEEEEEEvNS4_8identityES11_S1B_vS1C_EENS_8epilogue10collective6detail29Sm90TmaWarpSpecializedAdapterINS1F_15DefaultEpilogueIfSK_SK_NS1E_6thread17LinearCombinationIfLi1EffLNS1J_9ScaleType4KindE0ELNS_15FloatRoundStyleE2EfEENS1_15EpilogueDefaultEEEEEvvEEEEvNT_6ParamsE --------------------------
	.section	.nv.constant0._ZN7cutlass13device_kernelINS_4gemm6kernel13GemmUniversalIN4cute5tupleIJiiiiEEENS1_10collective13CollectiveMmaINS1_34MainloopSm90TmaGmmaWarpSpecializedILi9ENS5_IJNS4_1CILi2EEESB_NSA_ILi1EEEEEENS1_35KernelTmaWarpSpecializedCooperativeEEENS5_IJNSA_ILi128EEENSA_ILi64EEENSA_ILi32EEEEEEfNS5_IJlSC_lEEEfSK_NS4_8TiledMMAINS4_8MMA_AtomIJNS4_4SM904GMMA29MMA_64x64x8_F32TF32TF32_SS_TNILNSO_7ScaleInE1ELSQ_1EEEEEENS4_6LayoutINS5_IJSB_SC_SC_EEENS5_IJSC_NSA_ILi0EEESV_EEEEENS5_IJNS4_10UnderscoreESY_SY_EEEEENS4_23SM90_TMA_LOAD_MULTICASTENS4_14ComposedLayoutINS4_7SwizzleILi3ELi4ELi3EEENS4_18smem_ptr_flag_bitsILi32EEENST_INS5_IJNSA_ILi8EEESI_EEENS5_IJSI_SC_EEEEEEEvNS4_8identityES11_S1B_vS1C_EENS_8epilogue10collective6detail29Sm90TmaWarpSpecializedAdapterINS1F_15DefaultEpilogueIfSK_SK_NS1E_6thread17LinearCombinationIfLi1EffLNS1J_9ScaleType4KindE0ELNS_15FloatRoundStyleE2EfEENS1_15EpilogueDefaultEEEEEvvEEEEvNT_6ParamsE,"a",@progbits
	.sectionflags	@""
	.align	4
.nv.constant0._ZN7cutlass13device_kernelINS_4gemm6kernel13GemmUniversalIN4cute5tupleIJiiiiEEENS1_10collective13CollectiveMmaINS1_34MainloopSm90TmaGmmaWarpSpecializedILi9ENS5_IJNS4_1CILi2EEESB_NSA_ILi1EEEEEENS1_35KernelTmaWarpSpecializedCooperativeEEENS5_IJNSA_ILi128EEENSA_ILi64EEENSA_ILi32EEEEEEfNS5_IJlSC_lEEEfSK_NS4_8TiledMMAINS4_8MMA_AtomIJNS4_4SM904GMMA29MMA_64x64x8_F32TF32TF32_SS_TNILNSO_7ScaleInE1ELSQ_1EEEEEENS4_6LayoutINS5_IJSB_SC_SC_EEENS5_IJSC_NSA_ILi0EEESV_EEEEENS5_IJNS4_10UnderscoreESY_SY_EEEEENS4_23SM90_TMA_LOAD_MULTICASTENS4_14ComposedLayoutINS4_7SwizzleILi3ELi4ELi3EEENS4_18smem_ptr_flag_bitsILi32EEENST_INS5_IJNSA_ILi8EEESI_EEENS5_IJSI_SC_EEEEEEEvNS4_8identityES11_S1B_vS1C_EENS_8epilogue10collective6detail29Sm90TmaWarpSpecializedAdapterINS1F_15DefaultEpilogueIfSK_SK_NS1E_6thread17LinearCombinationIfLi1EffLNS1J_9ScaleType4KindE0ELNS_15FloatRoundStyleE2EfEENS1_15EpilogueDefaultEEEEEvvEEEEvNT_6ParamsE:
	.zero		1664


//--------------------- SYMBOLS --------------------------

	.type		.nv.reservedSmem.offset0,@object
	.size		.nv.reservedSmem.offset0,0x4
	.type		__assertfail,@function
